// auto-generated by cutlass_sweep.gemm — config: {"arch": "sm_90", "cluster_m": 1, "cluster_n": 1, "dtype": "e5m2", "stages": 0, "tile_k": 64, "tile_m": 64, "tile_n": 64}
#include "cutlass/cutlass.h"
#include "cutlass/gemm/collective/collective_builder.hpp"
#include "cutlass/gemm/device/gemm_universal_adapter.h"
#include "cutlass/gemm/kernel/gemm_universal.hpp"
#include "cutlass/epilogue/collective/collective_builder.hpp"

using ElemA = cutlass::float_e5m2_t;
using ElemB = cutlass::float_e5m2_t;
using ElemCD = cutlass::float_e5m2_t;
using Acc  = float;
using TileShape    = cute::Shape<cute::_64, cute::_64, cute::_64>;
using ClusterShape = cute::Shape<cute::_1, cute::_1, cute::_1>;

using CollectiveEpilogue = typename cutlass::epilogue::collective::CollectiveBuilder<
    cutlass::arch::Sm90, cutlass::arch::OpClassTensorOp,
    TileShape, ClusterShape,
    cutlass::epilogue::collective::EpilogueTileAuto,
    Acc, Acc,
    ElemCD, cutlass::layout::RowMajor, 128 / cutlass::sizeof_bits<ElemCD>::value,
    ElemCD, cutlass::layout::RowMajor, 128 / cutlass::sizeof_bits<ElemCD>::value,
    cutlass::epilogue::collective::EpilogueScheduleAuto
  >::CollectiveOp;

using CollectiveMainloop = typename cutlass::gemm::collective::CollectiveBuilder<
    cutlass::arch::Sm90, cutlass::arch::OpClassTensorOp,
    ElemA, cutlass::layout::RowMajor, 128 / cutlass::sizeof_bits<ElemA>::value,
    ElemB, cutlass::layout::ColumnMajor, 128 / cutlass::sizeof_bits<ElemB>::value,
    Acc,
    TileShape, ClusterShape,
    cutlass::gemm::collective::StageCountAutoCarveout<static_cast<int>(sizeof(typename CollectiveEpilogue::SharedStorage))>,
    cutlass::gemm::collective::KernelScheduleAuto
  >::CollectiveOp;

using GemmKernel = cutlass::gemm::kernel::GemmUniversal<
    cute::Shape<int,int,int,int>,
    CollectiveMainloop,
    CollectiveEpilogue
>;
using Gemm = cutlass::gemm::device::GemmUniversalAdapter<GemmKernel>;

// Force the device kernel symbol into the cubin without needing a host main.
auto* _anchor = &cutlass::device_kernel<GemmKernel>;


// ===== COMPILED SASS (sm_90a) =====

	.target	sm_90a

	.elftype	@"ET_EXEC"


//--------------------- .note.nv.tkinfo           --------------------------
	.section	.note.nv.tkinfo,"",@"SHT_NOTE"
	.sectionflags	@"SHF_NOTE_NV_TKINFO"
	.tkinfo
        /*0018*/ 	.word	0x00000002
        /*0030*/ 	.string	""
        /*0030*/ 	.string	"ptxas"
        /*0030*/ 	.string	"Cuda compilation tools, release 13.0, V13.0.88"
        /*0030*/ 	.string	"Build cuda_13.0.r13.0/compiler.36424714_0"
        /*0030*/ 	.string	"-arch sm_90a -m 64 "



//--------------------- .note.nv.cuinfo           --------------------------
	.section	.note.nv.cuinfo,"",@"SHT_NOTE"
	.sectionflags	@"SHF_NOTE_NV_CUINFO"
        /*0018*/ 	.short	0x0002
        /*001a*/ 	.short	0x005a
        /*001c*/ 	.short	0x0082
	.zero		2


//--------------------- .nv.info                  --------------------------
	.section	.nv.info,"",@"SHT_CUDA_INFO"
	.align	4


	//----- nvinfo : EIATTR_REGCOUNT
	.align		4
        /*0000*/ 	.byte	0x04, 0x2f
        /*0002*/ 	.short	(.L_12 - .L_11)
	.align		4
.L_11:
        /*0004*/ 	.word	index@(_ZN7cutlass13device_kernelINS_4gemm6kernel13GemmUniversalIN4cute5tupleIJiiiiEEENS1_10collective13CollectiveMmaINS1_37MainloopSm90TmaGmmaWarpSpecializedFP8ILi28ENS5_IJNS4_1CILi1EEESB_SB_EEENS1_32KernelTmaWarpSpecializedPingpongEEENS5_IJNSA_ILi64EEESF_SF_EEENS_12float_e5m2_tENS5_IJlSB_lEEESH_SI_NS4_8TiledMMAINS4_8MMA_AtomIJNS4_4SM904GMMA30MMA_64x64x32_F32E5M2E5M2_SS_TNILNSM_7ScaleInE1ELSO_1EEEEEENS4_6LayoutISC_NS5_IJNSA_ILi0EEESS_SS_EEEEENS5_IJNS4_10UnderscoreESV_SV_EEEEENS4_13SM90_TMA_LOADENS4_14ComposedLayoutINS4_7SwizzleILi2ELi4ELi3EEENS4_18smem_ptr_flag_bitsILi8EEENSR_INS5_IJNSA_ILi8EEESF_EEENS5_IJSF_SB_EEEEEEEvNS4_8identityESY_S18_vS19_EENS_8epilogue10collective6detail29Sm90TmaWarpSpecializedAdapterINS1C_15DefaultEpilogueISH_SI_SI_NS1B_6thread17LinearCombinationISH_Li1EffLNS1G_9ScaleType4KindE0ELNS_15FloatRoundStyleE2ESH_EENS1_15EpilogueDefaultEEEEEvvEEEEvNT_6ParamsE)
        /*0008*/ 	.word	0x000000a8


	//----- nvinfo : EIATTR_FRAME_SIZE
	.align		4
.L_12:
        /*000c*/ 	.byte	0x04, 0x11
        /*000e*/ 	.short	(.L_14 - .L_13)
	.align		4
.L_13:
        /*0010*/ 	.word	index@(_ZN7cutlass13device_kernelINS_4gemm6kernel13GemmUniversalIN4cute5tupleIJiiiiEEENS1_10collective13CollectiveMmaINS1_37MainloopSm90TmaGmmaWarpSpecializedFP8ILi28ENS5_IJNS4_1CILi1EEESB_SB_EEENS1_32KernelTmaWarpSpecializedPingpongEEENS5_IJNSA_ILi64EEESF_SF_EEENS_12float_e5m2_tENS5_IJlSB_lEEESH_SI_NS4_8TiledMMAINS4_8MMA_AtomIJNS4_4SM904GMMA30MMA_64x64x32_F32E5M2E5M2_SS_TNILNSM_7ScaleInE1ELSO_1EEEEEENS4_6LayoutISC_NS5_IJNSA_ILi0EEESS_SS_EEEEENS5_IJNS4_10UnderscoreESV_SV_EEEEENS4_13SM90_TMA_LOADENS4_14ComposedLayoutINS4_7SwizzleILi2ELi4ELi3EEENS4_18smem_ptr_flag_bitsILi8EEENSR_INS5_IJNSA_ILi8EEESF_EEENS5_IJSF_SB_EEEEEEEvNS4_8identityESY_S18_vS19_EENS_8epilogue10collective6detail29Sm90TmaWarpSpecializedAdapterINS1C_15DefaultEpilogueISH_SI_SI_NS1B_6thread17LinearCombinationISH_Li1EffLNS1G_9ScaleType4KindE0ELNS_15FloatRoundStyleE2ESH_EENS1_15EpilogueDefaultEEEEEvvEEEEvNT_6ParamsE)
        /*0014*/ 	.word	0x00000000


	//----- nvinfo : EIATTR_MIN_STACK_SIZE
	.align		4
.L_14:
        /*0018*/ 	.byte	0x04, 0x12
        /*001a*/ 	.short	(.L_16 - .L_15)
	.align		4
.L_15:
        /*001c*/ 	.word	index@(_ZN7cutlass13device_kernelINS_4gemm6kernel13GemmUniversalIN4cute5tupleIJiiiiEEENS1_10collective13CollectiveMmaINS1_37MainloopSm90TmaGmmaWarpSpecializedFP8ILi28ENS5_IJNS4_1CILi1EEESB_SB_EEENS1_32KernelTmaWarpSpecializedPingpongEEENS5_IJNSA_ILi64EEESF_SF_EEENS_12float_e5m2_tENS5_IJlSB_lEEESH_SI_NS4_8TiledMMAINS4_8MMA_AtomIJNS4_4SM904GMMA30MMA_64x64x32_F32E5M2E5M2_SS_TNILNSM_7ScaleInE1ELSO_1EEEEEENS4_6LayoutISC_NS5_IJNSA_ILi0EEESS_SS_EEEEENS5_IJNS4_10UnderscoreESV_SV_EEEEENS4_13SM90_TMA_LOADENS4_14ComposedLayoutINS4_7SwizzleILi2ELi4ELi3EEENS4_18smem_ptr_flag_bitsILi8EEENSR_INS5_IJNSA_ILi8EEESF_EEENS5_IJSF_SB_EEEEEEEvNS4_8identityESY_S18_vS19_EENS_8epilogue10collective6detail29Sm90TmaWarpSpecializedAdapterINS1C_15DefaultEpilogueISH_SI_SI_NS1B_6thread17LinearCombinationISH_Li1EffLNS1G_9ScaleType4KindE0ELNS_15FloatRoundStyleE2ESH_EENS1_15EpilogueDefaultEEEEEvvEEEEvNT_6ParamsE)
        /*0020*/ 	.word	0x00000000
.L_16:


//--------------------- .nv.compat                --------------------------
	.section	.nv.compat,"",@"SHT_CUDA_COMPAT_INFO"
	.align	4
        /*0000*/ 	.byte	0x02, 0x09, 0x01, 0x00, 0x02, 0x02, 0x04, 0x00, 0x02, 0x05, 0x05, 0x00, 0x03, 0x07, 0x01, 0x01
        /*0010*/ 	.byte	0x02, 0x03, 0x01, 0x00, 0x02, 0x06, 0x01, 0x00, 0x04, 0x0b, 0x08, 0x00, 0x00, 0x00, 0x00, 0x00
        /*0020*/ 	.byte	0x00, 0x00, 0x00, 0x00


//--------------------- .nv.info._ZN7cutlass13device_kernelINS_4gemm6kernel13GemmUniversalIN4cute5tupleIJiiiiEEENS1_10collective13CollectiveMmaINS1_37MainloopSm90TmaGmmaWarpSpecializedFP8ILi28ENS5_IJNS4_1CILi1EEESB_SB_EEENS1_32KernelTmaWarpSpecializedPingpongEEENS5_IJNSA_ILi64EEESF_SF_EEENS_12float_e5m2_tENS5_IJlSB_lEEESH_SI_NS4_8TiledMMAINS4_8MMA_AtomIJNS4_4SM904GMMA30MMA_64x64x32_F32E5M2E5M2_SS_TNILNSM_7ScaleInE1ELSO_1EEEEEENS4_6LayoutISC_NS5_IJNSA_ILi0EEESS_SS_EEEEENS5_IJNS4_10UnderscoreESV_SV_EEEEENS4_13SM90_TMA_LOADENS4_14ComposedLayoutINS4_7SwizzleILi2ELi4ELi3EEENS4_18smem_ptr_flag_bitsILi8EEENSR_INS5_IJNSA_ILi8EEESF_EEENS5_IJSF_SB_EEEEEEEvNS4_8identityESY_S18_vS19_EENS_8epilogue10collective6detail29Sm90TmaWarpSpecializedAdapterINS1C_15DefaultEpilogueISH_SI_SI_NS1B_6thread17LinearCombinationISH_Li1EffLNS1G_9ScaleType4KindE0ELNS_15FloatRoundStyleE2ESH_EENS1_15EpilogueDefaultEEEEEvvEEEEvNT_6ParamsE --------------------------
	.section	.nv.info._ZN7cutlass13device_kernelINS_4gemm6kernel13GemmUniversalIN4cute5tupleIJiiiiEEENS1_10collective13CollectiveMmaINS1_37MainloopSm90TmaGmmaWarpSpecializedFP8ILi28ENS5_IJNS4_1CILi1EEESB_SB_EEENS1_32KernelTmaWarpSpecializedPingpongEEENS5_IJNSA_ILi64EEESF_SF_EEENS_12float_e5m2_tENS5_IJlSB_lEEESH_SI_NS4_8TiledMMAINS4_8MMA_AtomIJNS4_4SM904GMMA30MMA_64x64x32_F32E5M2E5M2_SS_TNILNSM_7ScaleInE1ELSO_1EEEEEENS4_6LayoutISC_NS5_IJNSA_ILi0EEESS_SS_EEEEENS5_IJNS4_10UnderscoreESV_SV_EEEEENS4_13SM90_TMA_LOADENS4_14ComposedLayoutINS4_7SwizzleILi2ELi4ELi3EEENS4_18smem_ptr_flag_bitsILi8EEENSR_INS5_IJNSA_ILi8EEESF_EEENS5_IJSF_SB_EEEEEEEvNS4_8identityESY_S18_vS19_EENS_8epilogue10collective6detail29Sm90TmaWarpSpecializedAdapterINS1C_15DefaultEpilogueISH_SI_SI_NS1B_6thread17LinearCombinationISH_Li1EffLNS1G_9ScaleType4KindE0ELNS_15FloatRoundStyleE2ESH_EENS1_15EpilogueDefaultEEEEEvvEEEEvNT_6ParamsE,"",@"SHT_CUDA_INFO"
	.sectionflags	@""
	.align	4


	//----- nvinfo : EIATTR_CUDA_API_VERSION
	.align		4
        /*0000*/ 	.byte	0x04, 0x37
        /*0002*/ 	.short	(.L_18 - .L_17)
.L_17:
        /*0004*/ 	.word	0x00000082


	//----- nvinfo : EIATTR_KPARAM_INFO
	.align		4
.L_18:
        /*0008*/ 	.byte	0x04, 0x17
        /*000a*/ 	.short	(.L_20 - .L_19)
.L_19:
        /*000c*/ 	.word	0x00000000
        /*0010*/ 	.short	0x0000
        /*0012*/ 	.short	0x0070
        /*0014*/ 	.byte	0x00, 0xf0, 0x01, 0x10


	//----- nvinfo : EIATTR_SPARSE_MMA_MASK
	.align		4
.L_20:
        /*0018*/ 	.byte	0x03, 0x50
        /*001a*/ 	.short	0x0000


	//----- nvinfo : EIATTR_MAXREG_COUNT
	.align		4
        /*001c*/ 	.byte	0x03, 0x1b
        /*001e*/ 	.short	0x00a8


	//----- nvinfo : EIATTR_NUM_BARRIERS
	.align		4
        /*0020*/ 	.byte	0x02, 0x4c
        /*0022*/ 	.byte	0x01
	.zero		1


	//----- nvinfo : EIATTR_MERCURY_ISA_VERSION
	.align		4
        /*0024*/ 	.byte	0x03, 0x5f
        /*0026*/ 	.short	0x0101


	//----- nvinfo : EIATTR_INT_WARP_WIDE_INSTR_OFFSETS
	.align		4
        /*0028*/ 	.byte	0x04, 0x31
        /*002a*/ 	.short	(.L_22 - .L_21)


	//   ....[0]....
.L_21:
        /*002c*/ 	.word	0x00000750


	//   ....[1]....
        /*0030*/ 	.word	0x00000770


	//   ....[2]....
        /*0034*/ 	.word	0x000007f0


	//   ....[3]....
        /*0038*/ 	.word	0x00000800


	//   ....[4]....
        /*003c*/ 	.word	0x00000810


	//   ....[5]....
        /*0040*/ 	.word	0x00000830


	//   ....[6]....
        /*0044*/ 	.word	0x00000880


	//   ....[7]....
        /*0048*/ 	.word	0x000008a0


	//----- nvinfo : EIATTR_COOP_GROUP_MASK_REGIDS
	.align		4
.L_22:
        /*004c*/ 	.byte	0x04, 0x29
        /*004e*/ 	.short	(.L_24 - .L_23)


	//   ....[0]....
.L_23:
        /*0050*/ 	.word	0xffffffff


	//   ....[1]....
        /*0054*/ 	.word	0xffffffff


	//   ....[2]....
        /*0058*/ 	.word	0xffffffff


	//   ....[3]....
        /*005c*/ 	.word	0xffffffff


	//   ....[4]....
        /*0060*/ 	.word	0xffffffff


	//   ....[5]....
        /*0064*/ 	.word	0xffffffff


	//----- nvinfo : EIATTR_COOP_GROUP_INSTR_OFFSETS
	.align		4
.L_24:
        /*0068*/ 	.byte	0x04, 0x28
        /*006a*/ 	.short	(.L_26 - .L_25)


	//   ....[0]....
.L_25:
        /*006c*/ 	.word	0x00000060


	//   ....[1]....
        /*0070*/ 	.word	0x00000070


	//   ....[2]....
        /*0074*/ 	.word	0x00000130


	//   ....[3]....
        /*0078*/ 	.word	0x000005f0


	//   ....[4]....
        /*007c*/ 	.word	0x00000630


	//   ....[5]....
        /*0080*/ 	.word	0x00000670


	//----- nvinfo : EIATTR_REG_RECONFIG
	.align		4
.L_26:
        /*0084*/ 	.byte	0x01, 0x54
	.zero		2


	//----- nvinfo : EIATTR_MBARRIER_INSTR_OFFSETS
	.align		4
        /*0088*/ 	.byte	0x04, 0x39
        /*008a*/ 	.short	(.L_28 - .L_27)


	//   ....[0]....
.L_27:
        /*008c*/ 	.word	0x00000250
        /*0090*/ 	.word	0x000000ff
        /*0094*/ 	.word	0x00000000
        /*0098*/ 	.short	0x0100
        /*009a*/ 	.byte	0x08
	.zero		1


	//   ....[1]....
        /*009c*/ 	.word	0x00000260
        /*00a0*/ 	.word	0x000000ff
        /*00a4*/ 	.word	0x000000e0
        /*00a8*/ 	.short	0x0100
        /*00aa*/ 	.byte	0x08
	.zero		1


	//   ....[2]....
        /*00ac*/ 	.word	0x00000270
        /*00b0*/ 	.word	0x000000ff
        /*00b4*/ 	.word	0x00000008
        /*00b8*/ 	.short	0x0100
        /*00ba*/ 	.byte	0x08
	.zero		1


	//   ....[3]....
        /*00bc*/ 	.word	0x00000280
        /*00c0*/ 	.word	0x000000ff
        /*00c4*/ 	.word	0x000000e8
        /*00c8*/ 	.short	0x0100
        /*00ca*/ 	.byte	0x08
	.zero		1


	//   ....[4]....
        /*00cc*/ 	.word	0x00000290
        /*00d0*/ 	.word	0x000000ff
        /*00d4*/ 	.word	0x00000010
        /*00d8*/ 	.short	0x0100
        /*00da*/ 	.byte	0x08
	.zero		1


	//   ....[5]....
        /*00dc*/ 	.word	0x000002a0
        /*00e0*/ 	.word	0x000000ff
        /*00e4*/ 	.word	0x000000f0
        /*00e8*/ 	.short	0x0100
        /*00ea*/ 	.byte	0x08
	.zero		1


	//   ....[6]....
        /*00ec*/ 	.word	0x000002b0
        /*00f0*/ 	.word	0x000000ff
        /*00f4*/ 	.word	0x00000018
        /*00f8*/ 	.short	0x0100
        /*00fa*/ 	.byte	0x08
	.zero		1


	//   ....[7]....
        /*00fc*/ 	.word	0x000002c0
        /*0100*/ 	.word	0x000000ff
        /*0104*/ 	.word	0x000000f8
        /*0108*/ 	.short	0x0100
        /*010a*/ 	.byte	0x08
	.zero		1


	//   ....[8]....
        /*010c*/ 	.word	0x000002d0
        /*0110*/ 	.word	0x000000ff
        /*0114*/ 	.word	0x00000020
        /*0118*/ 	.short	0x0100
        /*011a*/ 	.byte	0x08
	.zero		1


	//   ....[9]....
        /*011c*/ 	.word	0x000002e0
        /*0120*/ 	.word	0x000000ff
        /*0124*/ 	.word	0x00000100
        /*0128*/ 	.short	0x0100
        /*012a*/ 	.byte	0x08
	.zero		1


	//   ....[10]....
        /*012c*/ 	.word	0x000002f0
        /*0130*/ 	.word	0x000000ff
        /*0134*/ 	.word	0x00000028
        /*0138*/ 	.short	0x0100
        /*013a*/ 	.byte	0x08
	.zero		1


	//   ....[11]....
        /*013c*/ 	.word	0x00000300
        /*0140*/ 	.word	0x000000ff
        /*0144*/ 	.word	0x00000108
        /*0148*/ 	.short	0x0100
        /*014a*/ 	.byte	0x08
	.zero		1


	//   ....[12]....
        /*014c*/ 	.word	0x00000310
        /*0150*/ 	.word	0x000000ff
        /*0154*/ 	.word	0x00000030
        /*0158*/ 	.short	0x0100
        /*015a*/ 	.byte	0x08
	.zero		1


	//   ....[13]....
        /*015c*/ 	.word	0x00000320
        /*0160*/ 	.word	0x000000ff
        /*0164*/ 	.word	0x00000110
        /*0168*/ 	.short	0x0100
        /*016a*/ 	.byte	0x08
	.zero		1


	//   ....[14]....
        /*016c*/ 	.word	0x00000330
        /*0170*/ 	.word	0x000000ff
        /*0174*/ 	.word	0x00000038
        /*0178*/ 	.short	0x0100
        /*017a*/ 	.byte	0x08
	.zero		1


	//   ....[15]....
        /*017c*/ 	.word	0x00000340
        /*0180*/ 	.word	0x000000ff
        /*0184*/ 	.word	0x00000118
        /*0188*/ 	.short	0x0100
        /*018a*/ 	.byte	0x08
	.zero		1


	//   ....[16]....
        /*018c*/ 	.word	0x00000350
        /*0190*/ 	.word	0x000000ff
        /*0194*/ 	.word	0x00000040
        /*0198*/ 	.short	0x0100
        /*019a*/ 	.byte	0x08
	.zero		1


	//   ....[17]....
        /*019c*/ 	.word	0x00000360
        /*01a0*/ 	.word	0x000000ff
        /*01a4*/ 	.word	0x00000120
        /*01a8*/ 	.short	0x0100
        /*01aa*/ 	.byte	0x08
	.zero		1


	//   ....[18]....
        /*01ac*/ 	.word	0x00000370
        /*01b0*/ 	.word	0x000000ff
        /*01b4*/ 	.word	0x00000048
        /*01b8*/ 	.short	0x0100
        /*01ba*/ 	.byte	0x08
	.zero		1


	//   ....[19]....
        /*01bc*/ 	.word	0x00000380
        /*01c0*/ 	.word	0x000000ff
        /*01c4*/ 	.word	0x00000128
        /*01c8*/ 	.short	0x0100
        /*01ca*/ 	.byte	0x08
	.zero		1


	//   ....[20]....
        /*01cc*/ 	.word	0x00000390
        /*01d0*/ 	.word	0x000000ff
        /*01d4*/ 	.word	0x00000050
        /*01d8*/ 	.short	0x0100
        /*01da*/ 	.byte	0x08
	.zero		1


	//   ....[21]....
        /*01dc*/ 	.word	0x000003a0
        /*01e0*/ 	.word	0x000000ff
        /*01e4*/ 	.word	0x00000130
        /*01e8*/ 	.short	0x0100
        /*01ea*/ 	.byte	0x08
	.zero		1


	//   ....[22]....
        /*01ec*/ 	.word	0x000003b0
        /*01f0*/ 	.word	0x000000ff
        /*01f4*/ 	.word	0x00000058
        /*01f8*/ 	.short	0x0100
        /*01fa*/ 	.byte	0x08
	.zero		1


	//   ....[23]....
        /*01fc*/ 	.word	0x000003c0
        /*0200*/ 	.word	0x000000ff
        /*0204*/ 	.word	0x00000138
        /*0208*/ 	.short	0x0100
        /*020a*/ 	.byte	0x08
	.zero		1


	//   ....[24]....
        /*020c*/ 	.word	0x000003d0
        /*0210*/ 	.word	0x000000ff
        /*0214*/ 	.word	0x00000060
        /*0218*/ 	.short	0x0100
        /*021a*/ 	.byte	0x08
	.zero		1


	//   ....[25]....
        /*021c*/ 	.word	0x000003e0
        /*0220*/ 	.word	0x000000ff
        /*0224*/ 	.word	0x00000140
        /*0228*/ 	.short	0x0100
        /*022a*/ 	.byte	0x08
	.zero		1


	//   ....[26]....
        /*022c*/ 	.word	0x000003f0
        /*0230*/ 	.word	0x000000ff
        /*0234*/ 	.word	0x00000068
        /*0238*/ 	.short	0x0100
        /*023a*/ 	.byte	0x08
	.zero		1


	//   ....[27]....
        /*023c*/ 	.word	0x00000400
        /*0240*/ 	.word	0x000000ff
        /*0244*/ 	.word	0x00000148
        /*0248*/ 	.short	0x0100
        /*024a*/ 	.byte	0x08
	.zero		1


	//   ....[28]....
        /*024c*/ 	.word	0x00000410
        /*0250*/ 	.word	0x000000ff
        /*0254*/ 	.word	0x00000070
        /*0258*/ 	.short	0x0100
        /*025a*/ 	.byte	0x08
	.zero		1


	//   ....[29]....
        /*025c*/ 	.word	0x00000420
        /*0260*/ 	.word	0x000000ff
        /*0264*/ 	.word	0x00000150
        /*0268*/ 	.short	0x0100
        /*026a*/ 	.byte	0x08
	.zero		1


	//   ....[30]....
        /*026c*/ 	.word	0x00000430
        /*0270*/ 	.word	0x000000ff
        /*0274*/ 	.word	0x00000078
        /*0278*/ 	.short	0x0100
        /*027a*/ 	.byte	0x08
	.zero		1


	//   ....[31]....
        /*027c*/ 	.word	0x00000440
        /*0280*/ 	.word	0x000000ff
        /*0284*/ 	.word	0x00000158
        /*0288*/ 	.short	0x0100
        /*028a*/ 	.byte	0x08
	.zero		1


	//   ....[32]....
        /*028c*/ 	.word	0x00000450
        /*0290*/ 	.word	0x000000ff
        /*0294*/ 	.word	0x00000080
        /*0298*/ 	.short	0x0100
        /*029a*/ 	.byte	0x08
	.zero		1


	//   ....[33]....
        /*029c*/ 	.word	0x00000460
        /*02a0*/ 	.word	0x000000ff
        /*02a4*/ 	.word	0x00000160
        /*02a8*/ 	.short	0x0100
        /*02aa*/ 	.byte	0x08
	.zero		1


	//   ....[34]....
        /*02ac*/ 	.word	0x00000470
        /*02b0*/ 	.word	0x000000ff
        /*02b4*/ 	.word	0x00000088
        /*02b8*/ 	.short	0x0100
        /*02ba*/ 	.byte	0x08
	.zero		1


	//   ....[35]....
        /*02bc*/ 	.word	0x00000480
        /*02c0*/ 	.word	0x000000ff
        /*02c4*/ 	.word	0x00000168
        /*02c8*/ 	.short	0x0100
        /*02ca*/ 	.byte	0x08
	.zero		1


	//   ....[36]....
        /*02cc*/ 	.word	0x00000490
        /*02d0*/ 	.word	0x000000ff
        /*02d4*/ 	.word	0x00000090
        /*02d8*/ 	.short	0x0100
        /*02da*/ 	.byte	0x08
	.zero		1


	//   ....[37]....
        /*02dc*/ 	.word	0x000004a0
        /*02e0*/ 	.word	0x000000ff
        /*02e4*/ 	.word	0x00000170
        /*02e8*/ 	.short	0x0100
        /*02ea*/ 	.byte	0x08
	.zero		1


	//   ....[38]....
        /*02ec*/ 	.word	0x000004b0
        /*02f0*/ 	.word	0x000000ff
        /*02f4*/ 	.word	0x00000098
        /*02f8*/ 	.short	0x0100
        /*02fa*/ 	.byte	0x08
	.zero		1


	//   ....[39]....
        /*02fc*/ 	.word	0x000004c0
        /*0300*/ 	.word	0x000000ff
        /*0304*/ 	.word	0x00000178
        /*0308*/ 	.short	0x0100
        /*030a*/ 	.byte	0x08
	.zero		1


	//   ....[40]....
        /*030c*/ 	.word	0x000004d0
        /*0310*/ 	.word	0x000000ff
        /*0314*/ 	.word	0x000000a0
        /*0318*/ 	.short	0x0100
        /*031a*/ 	.byte	0x08
	.zero		1


	//   ....[41]....
        /*031c*/ 	.word	0x000004e0
        /*0320*/ 	.word	0x000000ff
        /*0324*/ 	.word	0x00000180
        /*0328*/ 	.short	0x0100
        /*032a*/ 	.byte	0x08
	.zero		1


	//   ....[42]....
        /*032c*/ 	.word	0x000004f0
        /*0330*/ 	.word	0x000000ff
        /*0334*/ 	.word	0x000000a8
        /*0338*/ 	.short	0x0100
        /*033a*/ 	.byte	0x08
	.zero		1


	//   ....[43]....
        /*033c*/ 	.word	0x00000500
        /*0340*/ 	.word	0x000000ff
        /*0344*/ 	.word	0x00000188
        /*0348*/ 	.short	0x0100
        /*034a*/ 	.byte	0x08
	.zero		1


	//   ....[44]....
        /*034c*/ 	.word	0x00000510
        /*0350*/ 	.word	0x000000ff
        /*0354*/ 	.word	0x000000b0
        /*0358*/ 	.short	0x0100
        /*035a*/ 	.byte	0x08
	.zero		1


	//   ....[45]....
        /*035c*/ 	.word	0x00000520
        /*0360*/ 	.word	0x000000ff
        /*0364*/ 	.word	0x00000190
        /*0368*/ 	.short	0x0100
        /*036a*/ 	.byte	0x08
	.zero		1


	//   ....[46]....
        /*036c*/ 	.word	0x00000530
        /*0370*/ 	.word	0x000000ff
        /*0374*/ 	.word	0x000000b8
        /*0378*/ 	.short	0x0100
        /*037a*/ 	.byte	0x08
	.zero		1


	//   ....[47]....
        /*037c*/ 	.word	0x00000540
        /*0380*/ 	.word	0x000000ff
        /*0384*/ 	.word	0x00000198
        /*0388*/ 	.short	0x0100
        /*038a*/ 	.byte	0x08
	.zero		1


	//   ....[48]....
        /*038c*/ 	.word	0x00000550
        /*0390*/ 	.word	0x000000ff
        /*0394*/ 	.word	0x000000c0
        /*0398*/ 	.short	0x0100
        /*039a*/ 	.byte	0x08
	.zero		1


	//   ....[49]....
        /*039c*/ 	.word	0x00000560
        /*03a0*/ 	.word	0x000000ff
        /*03a4*/ 	.word	0x000001a0
        /*03a8*/ 	.short	0x0100
        /*03aa*/ 	.byte	0x08
	.zero		1


	//   ....[50]....
        /*03ac*/ 	.word	0x00000570
        /*03b0*/ 	.word	0x000000ff
        /*03b4*/ 	.word	0x000000c8
        /*03b8*/ 	.short	0x0100
        /*03ba*/ 	.byte	0x08
	.zero		1


	//   ....[51]....
        /*03bc*/ 	.word	0x00000580
        /*03c0*/ 	.word	0x000000ff
        /*03c4*/ 	.word	0x000001a8
        /*03c8*/ 	.short	0x0100
        /*03ca*/ 	.byte	0x08
	.zero		1


	//   ....[52]....
        /*03cc*/ 	.word	0x00000590
        /*03d0*/ 	.word	0x000000ff
        /*03d4*/ 	.word	0x000000d0
        /*03d8*/ 	.short	0x0100
        /*03da*/ 	.byte	0x08
	.zero		1


	//   ....[53]....
        /*03dc*/ 	.word	0x000005a0
        /*03e0*/ 	.word	0x000000ff
        /*03e4*/ 	.word	0x000001b0
        /*03e8*/ 	.short	0x0100
        /*03ea*/ 	.byte	0x08
	.zero		1


	//   ....[54]....
        /*03ec*/ 	.word	0x000005b0
        /*03f0*/ 	.word	0x000000ff
        /*03f4*/ 	.word	0x000000d8
        /*03f8*/ 	.short	0x0100
        /*03fa*/ 	.byte	0x08
	.zero		1


	//   ....[55]....
        /*03fc*/ 	.word	0x000005c0
        /*0400*/ 	.word	0x000000ff
        /*0404*/ 	.word	0x000001b8
        /*0408*/ 	.short	0x0100
        /*040a*/ 	.byte	0x08
	.zero		1


	//   ....[56]....
        /*040c*/ 	.word	0x000008e0
        /*0410*/ 	.word	0x000000ff
        /*0414*/ 	.word	0x000001f0
        /*0418*/ 	.short	0x0100
        /*041a*/ 	.byte	0x08
	.zero		1


	//   ....[57]....
        /*041c*/ 	.word	0x00000950
        /*0420*/ 	.word	0x000000ff
        /*0424*/ 	.word	0x000001f8
        /*0428*/ 	.short	0x0100
        /*042a*/ 	.byte	0x08
	.zero		1


	//   ....[58]....
        /*042c*/ 	.word	0x00000970
        /*0430*/ 	.word	0x000000ff
        /*0434*/ 	.word	0x000001d0
        /*0438*/ 	.short	0x0100
        /*043a*/ 	.byte	0x09
	.zero		1


	//   ....[59]....
        /*043c*/ 	.word	0x00000980
        /*0440*/ 	.word	0x000000ff
        /*0444*/ 	.word	0x000001d8
        /*0448*/ 	.short	0x0100
        /*044a*/ 	.byte	0x09
	.zero		1


	//   ....[60]....
        /*044c*/ 	.word	0x00000990
        /*0450*/ 	.word	0x000000ff
        /*0454*/ 	.word	0x000001e0
        /*0458*/ 	.short	0x0100
        /*045a*/ 	.byte	0x09
	.zero		1


	//   ....[61]....
        /*045c*/ 	.word	0x000009a0
        /*0460*/ 	.word	0x000000ff
        /*0464*/ 	.word	0x000001e8
        /*0468*/ 	.short	0x0100
        /*046a*/ 	.byte	0x09
	.zero		1


	//   ....[62]....
        /*046c*/ 	.word	0x000017d0
        /*0470*/ 	.word	0x000000ff
        /*0474*/ 	.word	0xfffffff8
        /*0478*/ 	.short	0x010a
        /*047a*/ 	.byte	0x0f
	.zero		1


	//   ....[63]....
        /*047c*/ 	.word	0x00001aa0
        /*0480*/ 	.word	0x000000ff
        /*0484*/ 	.word	0x00000000
        /*0488*/ 	.short	0x010a
        /*048a*/ 	.byte	0x06
	.zero		1


	//   ....[64]....
        /*048c*/ 	.word	0x00001ae0
        /*0490*/ 	.word	0x000000ff
        /*0494*/ 	.word	0x00000000
        /*0498*/ 	.short	0x010a
        /*049a*/ 	.byte	0x06
	.zero		1


	//   ....[65]....
        /*049c*/ 	.word	0x00002050
        /*04a0*/ 	.word	0x000000ff
        /*04a4*/ 	.word	0x00000000
        /*04a8*/ 	.short	0x010a
        /*04aa*/ 	.byte	0x09
	.zero		1


	//   ....[66]....
        /*04ac*/ 	.word	0x00002090
        /*04b0*/ 	.word	0x000000ff
        /*04b4*/ 	.word	0x00000000
        /*04b8*/ 	.short	0x010a
        /*04ba*/ 	.byte	0x09
	.zero		1


	//   ....[67]....
        /*04bc*/ 	.word	0x00002470
        /*04c0*/ 	.word	0x000000ff
        /*04c4*/ 	.word	0x00000000
        /*04c8*/ 	.short	0x0101
        /*04ca*/ 	.byte	0x08
	.zero		1


	//   ....[68]....
        /*04cc*/ 	.word	0x000027e0
        /*04d0*/ 	.word	0x0000000f
        /*04d4*/ 	.word	0x00000000
        /*04d8*/ 	.short	0x0101
        /*04da*/ 	.byte	0x18
	.zero		1


	//   ....[69]....
        /*04dc*/ 	.word	0x000028c0
        /*04e0*/ 	.word	0x000000ff
        /*04e4*/ 	.word	0x00000000
        /*04e8*/ 	.short	0x0101
        /*04ea*/ 	.byte	0x06
	.zero		1


	//   ....[70]....
        /*04ec*/ 	.word	0x00002970
        /*04f0*/ 	.word	0x000000ff
        /*04f4*/ 	.word	0x00000008
        /*04f8*/ 	.short	0x010a
        /*04fa*/ 	.byte	0x0f
	.zero		1


	//   ....[71]....
        /*04fc*/ 	.word	0x000051d0
        /*0500*/ 	.word	0x00000004
        /*0504*/ 	.word	0x00000000
        /*0508*/ 	.short	0x0101
        /*050a*/ 	.byte	0x18
	.zero		1


	//   ....[72]....
        /*050c*/ 	.word	0x00005ab0
        /*0510*/ 	.word	0x00000013
        /*0514*/ 	.word	0x000000e0
        /*0518*/ 	.short	0x010a
        /*051a*/ 	.byte	0x3f
	.zero		1


	//   ....[73]....
        /*051c*/ 	.word	0x00005e30
        /*0520*/ 	.word	0x00000004
        /*0524*/ 	.word	0x000001f8
        /*0528*/ 	.short	0x0101
        /*052a*/ 	.byte	0x3f
	.zero		1


	//   ....[74]....
        /*052c*/ 	.word	0x00006560
        /*0530*/ 	.word	0x00000005
        /*0534*/ 	.word	0x00000000
        /*0538*/ 	.short	0x010a
        /*053a*/ 	.byte	0x3f
	.zero		1


	//   ....[75]....
        /*053c*/ 	.word	0x000065e0
        /*0540*/ 	.word	0x00000007
        /*0544*/ 	.word	0x00000000
        /*0548*/ 	.short	0x010a
        /*054a*/ 	.byte	0x3f
	.zero		1


	//   ....[76]....
        /*054c*/ 	.word	0x00006670
        /*0550*/ 	.word	0x00000006
        /*0554*/ 	.word	0x00000000
        /*0558*/ 	.short	0x010a
        /*055a*/ 	.byte	0x3f
	.zero		1


	//   ....[77]....
        /*055c*/ 	.word	0x00006700
        /*0560*/ 	.word	0x00000007
        /*0564*/ 	.word	0x00000000
        /*0568*/ 	.short	0x010a
        /*056a*/ 	.byte	0x3f
	.zero		1


	//   ....[78]....
        /*056c*/ 	.word	0x00006790
        /*0570*/ 	.word	0x00000006
        /*0574*/ 	.word	0x00000000
        /*0578*/ 	.short	0x010a
        /*057a*/ 	.byte	0x3f
	.zero		1


	//   ....[79]....
        /*057c*/ 	.word	0x00006820
        /*0580*/ 	.word	0x00000007
        /*0584*/ 	.word	0x00000000
        /*0588*/ 	.short	0x010a
        /*058a*/ 	.byte	0x3f
	.zero		1


	//   ....[80]....
        /*058c*/ 	.word	0x000068b0
        /*0590*/ 	.word	0x00000006
        /*0594*/ 	.word	0x00000000
        /*0598*/ 	.short	0x010a
        /*059a*/ 	.byte	0x3f
	.zero		1


	//   ....[81]....
        /*059c*/ 	.word	0x00006940
        /*05a0*/ 	.word	0x00000007
        /*05a4*/ 	.word	0x00000000
        /*05a8*/ 	.short	0x010a
        /*05aa*/ 	.byte	0x3f
	.zero		1


	//   ....[82]....
        /*05ac*/ 	.word	0x000069d0
        /*05b0*/ 	.word	0x00000006
        /*05b4*/ 	.word	0x00000000
        /*05b8*/ 	.short	0x010a
        /*05ba*/ 	.byte	0x3f
	.zero		1


	//   ....[83]....
        /*05bc*/ 	.word	0x00006a60
        /*05c0*/ 	.word	0x00000007
        /*05c4*/ 	.word	0x00000000
        /*05c8*/ 	.short	0x010a
        /*05ca*/ 	.byte	0x3f
	.zero		1


	//   ....[84]....
        /*05cc*/ 	.word	0x00006af0
        /*05d0*/ 	.word	0x00000006
        /*05d4*/ 	.word	0x00000000
        /*05d8*/ 	.short	0x010a
        /*05da*/ 	.byte	0x3f
	.zero		1


	//   ....[85]....
        /*05dc*/ 	.word	0x00006b80
        /*05e0*/ 	.word	0x00000007
        /*05e4*/ 	.word	0x00000000
        /*05e8*/ 	.short	0x010a
        /*05ea*/ 	.byte	0x3f
	.zero		1


	//   ....[86]....
        /*05ec*/ 	.word	0x00006c10
        /*05f0*/ 	.word	0x00000006
        /*05f4*/ 	.word	0x00000000
        /*05f8*/ 	.short	0x010a
        /*05fa*/ 	.byte	0x3f
	.zero		1


	//   ....[87]....
        /*05fc*/ 	.word	0x00006ca0
        /*0600*/ 	.word	0x00000007
        /*0604*/ 	.word	0x00000000
        /*0608*/ 	.short	0x010a
        /*060a*/ 	.byte	0x3f
	.zero		1


	//   ....[88]....
        /*060c*/ 	.word	0x00006d30
        /*0610*/ 	.word	0x00000006
        /*0614*/ 	.word	0x00000000
        /*0618*/ 	.short	0x010a
        /*061a*/ 	.byte	0x3f
	.zero		1


	//   ....[89]....
        /*061c*/ 	.word	0x00006dc0
        /*0620*/ 	.word	0x00000007
        /*0624*/ 	.word	0x00000000
        /*0628*/ 	.short	0x010a
        /*062a*/ 	.byte	0x3f
	.zero		1


	//   ....[90]....
        /*062c*/ 	.word	0x00006e50
        /*0630*/ 	.word	0x00000006
        /*0634*/ 	.word	0x00000000
        /*0638*/ 	.short	0x010a
        /*063a*/ 	.byte	0x3f
	.zero		1


	//   ....[91]....
        /*063c*/ 	.word	0x00006ee0
        /*0640*/ 	.word	0x00000007
        /*0644*/ 	.word	0x00000000
        /*0648*/ 	.short	0x010a
        /*064a*/ 	.byte	0x3f
	.zero		1


	//   ....[92]....
        /*064c*/ 	.word	0x00006f70
        /*0650*/ 	.word	0x00000006
        /*0654*/ 	.word	0x00000000
        /*0658*/ 	.short	0x010a
        /*065a*/ 	.byte	0x3f
	.zero		1


	//   ....[93]....
        /*065c*/ 	.word	0x00007000
        /*0660*/ 	.word	0x00000007
        /*0664*/ 	.word	0x00000000
        /*0668*/ 	.short	0x010a
        /*066a*/ 	.byte	0x3f
	.zero		1


	//   ....[94]....
        /*066c*/ 	.word	0x00007090
        /*0670*/ 	.word	0x00000006
        /*0674*/ 	.word	0x00000000
        /*0678*/ 	.short	0x010a
        /*067a*/ 	.byte	0x3f
	.zero		1


	//   ....[95]....
        /*067c*/ 	.word	0x00007120
        /*0680*/ 	.word	0x00000007
        /*0684*/ 	.word	0x00000000
        /*0688*/ 	.short	0x010a
        /*068a*/ 	.byte	0x3f
	.zero		1


	//   ....[96]....
        /*068c*/ 	.word	0x000071b0
        /*0690*/ 	.word	0x00000006
        /*0694*/ 	.word	0x00000000
        /*0698*/ 	.short	0x010a
        /*069a*/ 	.byte	0x3f
	.zero		1


	//   ....[97]....
        /*069c*/ 	.word	0x00007240
        /*06a0*/ 	.word	0x00000007
        /*06a4*/ 	.word	0x00000000
        /*06a8*/ 	.short	0x010a
        /*06aa*/ 	.byte	0x3f
	.zero		1


	//   ....[98]....
        /*06ac*/ 	.word	0x000072d0
        /*06b0*/ 	.word	0x00000006
        /*06b4*/ 	.word	0x00000000
        /*06b8*/ 	.short	0x010a
        /*06ba*/ 	.byte	0x3f
	.zero		1


	//   ....[99]....
        /*06bc*/ 	.word	0x00007360
        /*06c0*/ 	.word	0x00000007
        /*06c4*/ 	.word	0x00000000
        /*06c8*/ 	.short	0x010a
        /*06ca*/ 	.byte	0x3f
	.zero		1


	//   ....[100]....
        /*06cc*/ 	.word	0x000073f0
        /*06d0*/ 	.word	0x00000006
        /*06d4*/ 	.word	0x00000000
        /*06d8*/ 	.short	0x010a
        /*06da*/ 	.byte	0x3f
	.zero		1


	//   ....[101]....
        /*06dc*/ 	.word	0x00007480
        /*06e0*/ 	.word	0x00000003
        /*06e4*/ 	.word	0x00000000
        /*06e8*/ 	.short	0x010a
        /*06ea*/ 	.byte	0x3f
	.zero		1


	//   ....[102]....
        /*06ec*/ 	.word	0x000074f0
        /*06f0*/ 	.word	0x0000000f
        /*06f4*/ 	.word	0xfffffff8
        /*06f8*/ 	.short	0x010a
        /*06fa*/ 	.byte	0x3f
	.zero		1


	//   ....[103]....
        /*06fc*/ 	.word	0x00007550
        /*0700*/ 	.word	0x0000000f
        /*0704*/ 	.word	0x00000000
        /*0708*/ 	.short	0x010a
        /*070a*/ 	.byte	0x3f
	.zero		1


	//   ....[104]....
        /*070c*/ 	.word	0x000075b0
        /*0710*/ 	.word	0x00000010
        /*0714*/ 	.word	0x00000000
        /*0718*/ 	.short	0x010a
        /*071a*/ 	.byte	0x3f
	.zero		1


	//   ....[105]....
        /*071c*/ 	.word	0x00007610
        /*0720*/ 	.word	0x0000000f
        /*0724*/ 	.word	0x00000008
        /*0728*/ 	.short	0x010a
        /*072a*/ 	.byte	0x3f
	.zero		1


	//   ....[106]....
        /*072c*/ 	.word	0x000076e0
        /*0730*/ 	.word	0x00000013
        /*0734*/ 	.word	0x000000e0
        /*0738*/ 	.short	0x010a
        /*073a*/ 	.byte	0x3f
	.zero		1


	//   ....[107]....
        /*073c*/ 	.word	0x000077c0
        /*0740*/ 	.word	0x00000005
        /*0744*/ 	.word	0x00000000
        /*0748*/ 	.short	0x010a
        /*074a*/ 	.byte	0x3f
	.zero		1


	//   ....[108]....
        /*074c*/ 	.word	0x00007810
        /*0750*/ 	.word	0x00000007
        /*0754*/ 	.word	0x00000000
        /*0758*/ 	.short	0x010a
        /*075a*/ 	.byte	0x3f
	.zero		1


	//   ....[109]....
        /*075c*/ 	.word	0x00007860
        /*0760*/ 	.word	0x00000006
        /*0764*/ 	.word	0x00000000
        /*0768*/ 	.short	0x010a
        /*076a*/ 	.byte	0x3f
	.zero		1


	//   ....[110]....
        /*076c*/ 	.word	0x000078b0
        /*0770*/ 	.word	0x00000007
        /*0774*/ 	.word	0x00000000
        /*0778*/ 	.short	0x010a
        /*077a*/ 	.byte	0x3f
	.zero		1


	//   ....[111]....
        /*077c*/ 	.word	0x00007900
        /*0780*/ 	.word	0x00000006
        /*0784*/ 	.word	0x00000000
        /*0788*/ 	.short	0x010a
        /*078a*/ 	.byte	0x3f
	.zero		1


	//   ....[112]....
        /*078c*/ 	.word	0x00007950
        /*0790*/ 	.word	0x00000007
        /*0794*/ 	.word	0x00000000
        /*0798*/ 	.short	0x010a
        /*079a*/ 	.byte	0x3f
	.zero		1


	//   ....[113]....
        /*079c*/ 	.word	0x000079a0
        /*07a0*/ 	.word	0x00000006
        /*07a4*/ 	.word	0x00000000
        /*07a8*/ 	.short	0x010a
        /*07aa*/ 	.byte	0x3f
	.zero		1


	//   ....[114]....
        /*07ac*/ 	.word	0x000079f0
        /*07b0*/ 	.word	0x00000007
        /*07b4*/ 	.word	0x00000000
        /*07b8*/ 	.short	0x010a
        /*07ba*/ 	.byte	0x3f
	.zero		1


	//   ....[115]....
        /*07bc*/ 	.word	0x00007a40
        /*07c0*/ 	.word	0x00000006
        /*07c4*/ 	.word	0x00000000
        /*07c8*/ 	.short	0x010a
        /*07ca*/ 	.byte	0x3f
	.zero		1


	//   ....[116]....
        /*07cc*/ 	.word	0x00007a90
        /*07d0*/ 	.word	0x00000007
        /*07d4*/ 	.word	0x00000000
        /*07d8*/ 	.short	0x010a
        /*07da*/ 	.byte	0x3f
	.zero		1


	//   ....[117]....
        /*07dc*/ 	.word	0x00007ae0
        /*07e0*/ 	.word	0x00000006
        /*07e4*/ 	.word	0x00000000
        /*07e8*/ 	.short	0x010a
        /*07ea*/ 	.byte	0x3f
	.zero		1


	//   ....[118]....
        /*07ec*/ 	.word	0x00007b30
        /*07f0*/ 	.word	0x00000007
        /*07f4*/ 	.word	0x00000000
        /*07f8*/ 	.short	0x010a
        /*07fa*/ 	.byte	0x3f
	.zero		1


	//   ....[119]....
        /*07fc*/ 	.word	0x00007b80
        /*0800*/ 	.word	0x00000006
        /*0804*/ 	.word	0x00000000
        /*0808*/ 	.short	0x010a
        /*080a*/ 	.byte	0x3f
	.zero		1


	//   ....[120]....
        /*080c*/ 	.word	0x00007bd0
        /*0810*/ 	.word	0x00000007
        /*0814*/ 	.word	0x00000000
        /*0818*/ 	.short	0x010a
        /*081a*/ 	.byte	0x3f
	.zero		1


	//   ....[121]....
        /*081c*/ 	.word	0x00007c20
        /*0820*/ 	.word	0x00000006
        /*0824*/ 	.word	0x00000000
        /*0828*/ 	.short	0x010a
        /*082a*/ 	.byte	0x3f
	.zero		1


	//   ....[122]....
        /*082c*/ 	.word	0x00007c70
        /*0830*/ 	.word	0x00000007
        /*0834*/ 	.word	0x00000000
        /*0838*/ 	.short	0x010a
        /*083a*/ 	.byte	0x3f
	.zero		1


	//   ....[123]....
        /*083c*/ 	.word	0x00007cc0
        /*0840*/ 	.word	0x00000006
        /*0844*/ 	.word	0x00000000
        /*0848*/ 	.short	0x010a
        /*084a*/ 	.byte	0x3f
	.zero		1


	//   ....[124]....
        /*084c*/ 	.word	0x00007d10
        /*0850*/ 	.word	0x00000007
        /*0854*/ 	.word	0x00000000
        /*0858*/ 	.short	0x010a
        /*085a*/ 	.byte	0x3f
	.zero		1


	//   ....[125]....
        /*085c*/ 	.word	0x00007d60
        /*0860*/ 	.word	0x00000006
        /*0864*/ 	.word	0x00000000
        /*0868*/ 	.short	0x010a
        /*086a*/ 	.byte	0x3f
	.zero		1


	//   ....[126]....
        /*086c*/ 	.word	0x00007db0
        /*0870*/ 	.word	0x00000007
        /*0874*/ 	.word	0x00000000
        /*0878*/ 	.short	0x010a
        /*087a*/ 	.byte	0x3f
	.zero		1


	//   ....[127]....
        /*087c*/ 	.word	0x00007e00
        /*0880*/ 	.word	0x00000006
        /*0884*/ 	.word	0x00000000
        /*0888*/ 	.short	0x010a
        /*088a*/ 	.byte	0x3f
	.zero		1


	//   ....[128]....
        /*088c*/ 	.word	0x00007e50
        /*0890*/ 	.word	0x00000007
        /*0894*/ 	.word	0x00000000
        /*0898*/ 	.short	0x010a
        /*089a*/ 	.byte	0x3f
	.zero		1


	//   ....[129]....
        /*089c*/ 	.word	0x00007ea0
        /*08a0*/ 	.word	0x00000006
        /*08a4*/ 	.word	0x00000000
        /*08a8*/ 	.short	0x010a
        /*08aa*/ 	.byte	0x3f
	.zero		1


	//   ....[130]....
        /*08ac*/ 	.word	0x00007ef0
        /*08b0*/ 	.word	0x00000007
        /*08b4*/ 	.word	0x00000000
        /*08b8*/ 	.short	0x010a
        /*08ba*/ 	.byte	0x3f
	.zero		1


	//   ....[131]....
        /*08bc*/ 	.word	0x00007f40
        /*08c0*/ 	.word	0x00000006
        /*08c4*/ 	.word	0x00000000
        /*08c8*/ 	.short	0x010a
        /*08ca*/ 	.byte	0x3f
	.zero		1


	//   ....[132]....
        /*08cc*/ 	.word	0x00007f90
        /*08d0*/ 	.word	0x00000007
        /*08d4*/ 	.word	0x00000000
        /*08d8*/ 	.short	0x010a
        /*08da*/ 	.byte	0x3f
	.zero		1


	//   ....[133]....
        /*08dc*/ 	.word	0x00007fe0
        /*08e0*/ 	.word	0x00000006
        /*08e4*/ 	.word	0x00000000
        /*08e8*/ 	.short	0x010a
        /*08ea*/ 	.byte	0x3f
	.zero		1


	//----- nvinfo : EIATTR_NUM_MBARRIERS
	.align		4
.L_28:
        /*08ec*/ 	.byte	0x03, 0x38
        /*08ee*/ 	.short	0x003e


	//----- nvinfo : EIATTR_EXIT_INSTR_OFFSETS
	.align		4
        /*08f0*/ 	.byte	0x04, 0x1c
        /*08f2*/ 	.short	(.L_30 - .L_29)


	//   ....[0]....
.L_29:
        /*08f4*/ 	.word	0x00001480


	//   ....[1]....
        /*08f8*/ 	.word	0x000014e0


	//   ....[2]....
        /*08fc*/ 	.word	0x000057e0


	//   ....[3]....
        /*0900*/ 	.word	0x00005810


	//   ....[4]....
        /*0904*/ 	.word	0x000074d0


	//----- nvinfo : EIATTR_MAX_THREADS
	.align		4
.L_30:
        /*0908*/ 	.byte	0x04, 0x05
        /*090a*/ 	.short	(.L_32 - .L_31)
.L_31:
        /*090c*/ 	.word	0x00000180
        /*0910*/ 	.word	0x00000001
        /*0914*/ 	.word	0x00000001


	//----- nvinfo : EIATTR_CRS_STACK_SIZE
	.align		4
.L_32:
        /*0918*/ 	.byte	0x04, 0x1e
        /*091a*/ 	.short	(.L_34 - .L_33)
.L_33:
        /*091c*/ 	.word	0x00000000


	//----- nvinfo : EIATTR_CBANK_PARAM_SIZE
	.align		4
.L_34:
        /*0920*/ 	.byte	0x03, 0x19
        /*0922*/ 	.short	0x0470


	//----- nvinfo : EIATTR_PARAM_CBANK
	.align		4
        /*0924*/ 	.byte	0x04, 0x0a
        /*0926*/ 	.short	(.L_36 - .L_35)
	.align		4
.L_35:
        /*0928*/ 	.word	index@(.nv.constant0._ZN7cutlass13device_kernelINS_4gemm6kernel13GemmUniversalIN4cute5tupleIJiiiiEEENS1_10collective13CollectiveMmaINS1_37MainloopSm90TmaGmmaWarpSpecializedFP8ILi28ENS5_IJNS4_1CILi1EEESB_SB_EEENS1_32KernelTmaWarpSpecializedPingpongEEENS5_IJNSA_ILi64EEESF_SF_EEENS_12float_e5m2_tENS5_IJlSB_lEEESH_SI_NS4_8TiledMMAINS4_8MMA_AtomIJNS4_4SM904GMMA30MMA_64x64x32_F32E5M2E5M2_SS_TNILNSM_7ScaleInE1ELSO_1EEEEEENS4_6LayoutISC_NS5_IJNSA_ILi0EEESS_SS_EEEEENS5_IJNS4_10UnderscoreESV_SV_EEEEENS4_13SM90_TMA_LOADENS4_14ComposedLayoutINS4_7SwizzleILi2ELi4ELi3EEENS4_18smem_ptr_flag_bitsILi8EEENSR_INS5_IJNSA_ILi8EEESF_EEENS5_IJSF_SB_EEEEEEEvNS4_8identityESY_S18_vS19_EENS_8epilogue10collective6detail29Sm90TmaWarpSpecializedAdapterINS1C_15DefaultEpilogueISH_SI_SI_NS1B_6thread17LinearCombinationISH_Li1EffLNS1G_9ScaleType4KindE0ELNS_15FloatRoundStyleE2ESH_EENS1_15EpilogueDefaultEEEEEvvEEEEvNT_6ParamsE)
        /*092c*/ 	.short	0x0210
        /*092e*/ 	.short	0x0470


	//----- nvinfo : EIATTR_SW_WAR
	.align		4
.L_36:
        /*0930*/ 	.byte	0x04, 0x36
        /*0932*/ 	.short	(.L_38 - .L_37)
.L_37:
        /*0934*/ 	.word	0x00000008
.L_38:


//--------------------- .nv.callgraph             --------------------------
	.section	.nv.callgraph,"",@"SHT_CUDA_CALLGRAPH"
	.align	4
	.sectionentsize	8
	.align		4
        /*0000*/ 	.word	0x00000000
	.align		4
        /*0004*/ 	.word	0xffffffff
	.align		4
        /*0008*/ 	.word	0x00000000
	.align		4
        /*000c*/ 	.word	0xfffffffe
	.align		4
        /*0010*/ 	.word	0x00000000
	.align		4
        /*0014*/ 	.word	0xfffffffd
	.align		4
        /*0018*/ 	.word	0x00000000
	.align		4
        /*001c*/ 	.word	0xfffffffc


//--------------------- .nv.constant4             --------------------------
	.section	.nv.constant4,"a",@progbits
	.align	8
	.align		8
.nv.constant4:
        /*0000*/ 	.dword	_ZN39_INTERNAL_765db837_4_k_cu_6d508171_41004cuda3std3__45__cpo5beginE
	.align		8
        /*0008*/ 	.dword	_ZN39_INTERNAL_765db837_4_k_cu_6d508171_41004cuda3std3__45__cpo3endE
	.align		8
        /*0010*/ 	.dword	_ZN39_INTERNAL_765db837_4_k_cu_6d508171_41004cuda3std3__45__cpo6cbeginE
	.align		8
        /*0018*/ 	.dword	_ZN39_INTERNAL_765db837_4_k_cu_6d508171_41004cuda3std3__45__cpo4cendE
	.align		8
        /*0020*/ 	.dword	_ZN39_INTERNAL_765db837_4_k_cu_6d508171_41004cuda3std3__441_GLOBAL__N__765db837_4_k_cu_6d508171_41006ignoreE
	.align		8
        /*0028*/ 	.dword	_ZN39_INTERNAL_765db837_4_k_cu_6d508171_41004cuda3std3__419piecewise_constructE
	.align		8
        /*0030*/ 	.dword	_ZN39_INTERNAL_765db837_4_k_cu_6d508171_41004cuda3std3__48in_placeE
	.align		8
        /*0038*/ 	.dword	_ZN39_INTERNAL_765db837_4_k_cu_6d508171_41004cuda3std6ranges3__45__cpo4swapE
	.align		8
        /*0040*/ 	.dword	_ZN39_INTERNAL_765db837_4_k_cu_6d508171_41004cuda3std6ranges3__45__cpo9iter_moveE
	.align		8
        /*0048*/ 	.dword	_ZN39_INTERNAL_765db837_4_k_cu_6d508171_41004cute7productE
	.align		8
        /*0050*/ 	.dword	_ZN39_INTERNAL_765db837_4_k_cu_6d508171_41004cute1_E


//--------------------- .text._ZN7cutlass13device_kernelINS_4gemm6kernel13GemmUniversalIN4cute5tupleIJiiiiEEENS1_10collective13CollectiveMmaINS1_37MainloopSm90TmaGmmaWarpSpecializedFP8ILi28ENS5_IJNS4_1CILi1EEESB_SB_EEENS1_32KernelTmaWarpSpecializedPingpongEEENS5_IJNSA_ILi64EEESF_SF_EEENS_12float_e5m2_tENS5_IJlSB_lEEESH_SI_NS4_8TiledMMAINS4_8MMA_AtomIJNS4_4SM904GMMA30MMA_64x64x32_F32E5M2E5M2_SS_TNILNSM_7ScaleInE1ELSO_1EEEEEENS4_6LayoutISC_NS5_IJNSA_ILi0EEESS_SS_EEEEENS5_IJNS4_10UnderscoreESV_SV_EEEEENS4_13SM90_TMA_LOADENS4_14ComposedLayoutINS4_7SwizzleILi2ELi4ELi3EEENS4_18smem_ptr_flag_bitsILi8EEENSR_INS5_IJNSA_ILi8EEESF_EEENS5_IJSF_SB_EEEEEEEvNS4_8identityESY_S18_vS19_EENS_8epilogue10collective6detail29Sm90TmaWarpSpecializedAdapterINS1C_15DefaultEpilogueISH_SI_SI_NS1B_6thread17LinearCombinationISH_Li1EffLNS1G_9ScaleType4KindE0ELNS_15FloatRoundStyleE2ESH_EENS1_15EpilogueDefaultEEEEEvvEEEEvNT_6ParamsE --------------------------
	.section	.text._ZN7cutlass13device_kernelINS_4gemm6kernel13GemmUniversalIN4cute5tupleIJiiiiEEENS1_10collective13CollectiveMmaINS1_37MainloopSm90TmaGmmaWarpSpecializedFP8ILi28ENS5_IJNS4_1CILi1EEESB_SB_EEENS1_32KernelTmaWarpSpecializedPingpongEEENS5_IJNSA_ILi64EEESF_SF_EEENS_12float_e5m2_tENS5_IJlSB_lEEESH_SI_NS4_8TiledMMAINS4_8MMA_AtomIJNS4_4SM904GMMA30MMA_64x64x32_F32E5M2E5M2_SS_TNILNSM_7ScaleInE1ELSO_1EEEEEENS4_6LayoutISC_NS5_IJNSA_ILi0EEESS_SS_EEEEENS5_IJNS4_10UnderscoreESV_SV_EEEEENS4_13SM90_TMA_LOADENS4_14ComposedLayoutINS4_7SwizzleILi2ELi4ELi3EEENS4_18smem_ptr_flag_bitsILi8EEENSR_INS5_IJNSA_ILi8EEESF_EEENS5_IJSF_SB_EEEEEEEvNS4_8identityESY_S18_vS19_EENS_8epilogue10collective6detail29Sm90TmaWarpSpecializedAdapterINS1C_15DefaultEpilogueISH_SI_SI_NS1B_6thread17LinearCombinationISH_Li1EffLNS1G_9ScaleType4KindE0ELNS_15FloatRoundStyleE2ESH_EENS1_15EpilogueDefaultEEEEEvvEEEEvNT_6ParamsE,"ax",@progbits
	.align	128
.text._ZN7cutlass13device_kernelINS_4gemm6kernel13GemmUniversalIN4cute5tupleIJiiiiEEENS1_10collective13CollectiveMmaINS1_37MainloopSm90TmaGmmaWarpSpecializedFP8ILi28ENS5_IJNS4_1CILi1EEESB_SB_EEENS1_32KernelTmaWarpSpecializedPingpongEEENS5_IJNSA_ILi64EEESF_SF_EEENS_12float_e5m2_tENS5_IJlSB_lEEESH_SI_NS4_8TiledMMAINS4_8MMA_AtomIJNS4_4SM904GMMA30MMA_64x64x32_F32E5M2E5M2_SS_TNILNSM_7ScaleInE1ELSO_1EEEEEENS4_6LayoutISC_NS5_IJNSA_ILi0EEESS_SS_EEEEENS5_IJNS4_10UnderscoreESV_SV_EEEEENS4_13SM90_TMA_LOADENS4_14ComposedLayoutINS4_7SwizzleILi2ELi4ELi3EEENS4_18smem_ptr_flag_bitsILi8EEENSR_INS5_IJNSA_ILi8EEESF_EEENS5_IJSF_SB_EEEEEEEvNS4_8identityESY_S18_vS19_EENS_8epilogue10collective6detail29Sm90TmaWarpSpecializedAdapterINS1C_15DefaultEpilogueISH_SI_SI_NS1B_6thread17LinearCombinationISH_Li1EffLNS1G_9ScaleType4KindE0ELNS_15FloatRoundStyleE2ESH_EENS1_15EpilogueDefaultEEEEEvvEEEEvNT_6ParamsE:
        .type           _ZN7cutlass13device_kernelINS_4gemm6kernel13GemmUniversalIN4cute5tupleIJiiiiEEENS1_10collective13CollectiveMmaINS1_37MainloopSm90TmaGmmaWarpSpecializedFP8ILi28ENS5_IJNS4_1CILi1EEESB_SB_EEENS1_32KernelTmaWarpSpecializedPingpongEEENS5_IJNSA_ILi64EEESF_SF_EEENS_12float_e5m2_tENS5_IJlSB_lEEESH_SI_NS4_8TiledMMAINS4_8MMA_AtomIJNS4_4SM904GMMA30MMA_64x64x32_F32E5M2E5M2_SS_TNILNSM_7ScaleInE1ELSO_1EEEEEENS4_6LayoutISC_NS5_IJNSA_ILi0EEESS_SS_EEEEENS5_IJNS4_10UnderscoreESV_SV_EEEEENS4_13SM90_TMA_LOADENS4_14ComposedLayoutINS4_7SwizzleILi2ELi4ELi3EEENS4_18smem_ptr_flag_bitsILi8EEENSR_INS5_IJNSA_ILi8EEESF_EEENS5_IJSF_SB_EEEEEEEvNS4_8identityESY_S18_vS19_EENS_8epilogue10collective6detail29Sm90TmaWarpSpecializedAdapterINS1C_15DefaultEpilogueISH_SI_SI_NS1B_6thread17LinearCombinationISH_Li1EffLNS1G_9ScaleType4KindE0ELNS_15FloatRoundStyleE2ESH_EENS1_15EpilogueDefaultEEEEEvvEEEEvNT_6ParamsE,@function
        .size           _ZN7cutlass13device_kernelINS_4gemm6kernel13GemmUniversalIN4cute5tupleIJiiiiEEENS1_10collective13CollectiveMmaINS1_37MainloopSm90TmaGmmaWarpSpecializedFP8ILi28ENS5_IJNS4_1CILi1EEESB_SB_EEENS1_32KernelTmaWarpSpecializedPingpongEEENS5_IJNSA_ILi64EEESF_SF_EEENS_12float_e5m2_tENS5_IJlSB_lEEESH_SI_NS4_8TiledMMAINS4_8MMA_AtomIJNS4_4SM904GMMA30MMA_64x64x32_F32E5M2E5M2_SS_TNILNSM_7ScaleInE1ELSO_1EEEEEENS4_6LayoutISC_NS5_IJNSA_ILi0EEESS_SS_EEEEENS5_IJNS4_10UnderscoreESV_SV_EEEEENS4_13SM90_TMA_LOADENS4_14ComposedLayoutINS4_7SwizzleILi2ELi4ELi3EEENS4_18smem_ptr_flag_bitsILi8EEENSR_INS5_IJNSA_ILi8EEESF_EEENS5_IJSF_SB_EEEEEEEvNS4_8identityESY_S18_vS19_EENS_8epilogue10collective6detail29Sm90TmaWarpSpecializedAdapterINS1C_15DefaultEpilogueISH_SI_SI_NS1B_6thread17LinearCombinationISH_Li1EffLNS1G_9ScaleType4KindE0ELNS_15FloatRoundStyleE2ESH_EENS1_15EpilogueDefaultEEEEEvvEEEEvNT_6ParamsE,(.L_x_189 - _ZN7cutlass13device_kernelINS_4gemm6kernel13GemmUniversalIN4cute5tupleIJiiiiEEENS1_10collective13CollectiveMmaINS1_37MainloopSm90TmaGmmaWarpSpecializedFP8ILi28ENS5_IJNS4_1CILi1EEESB_SB_EEENS1_32KernelTmaWarpSpecializedPingpongEEENS5_IJNSA_ILi64EEESF_SF_EEENS_12float_e5m2_tENS5_IJlSB_lEEESH_SI_NS4_8TiledMMAINS4_8MMA_AtomIJNS4_4SM904GMMA30MMA_64x64x32_F32E5M2E5M2_SS_TNILNSM_7ScaleInE1ELSO_1EEEEEENS4_6LayoutISC_NS5_IJNSA_ILi0EEESS_SS_EEEEENS5_IJNS4_10UnderscoreESV_SV_EEEEENS4_13SM90_TMA_LOADENS4_14ComposedLayoutINS4_7SwizzleILi2ELi4ELi3EEENS4_18smem_ptr_flag_bitsILi8EEENSR_INS5_IJNSA_ILi8EEESF_EEENS5_IJSF_SB_EEEEEEEvNS4_8identityESY_S18_vS19_EENS_8epilogue10collective6detail29Sm90TmaWarpSpecializedAdapterINS1C_15DefaultEpilogueISH_SI_SI_NS1B_6thread17LinearCombinationISH_Li1EffLNS1G_9ScaleType4KindE0ELNS_15FloatRoundStyleE2ESH_EENS1_15EpilogueDefaultEEEEEvvEEEEvNT_6ParamsE)
        .other          _ZN7cutlass13device_kernelINS_4gemm6kernel13GemmUniversalIN4cute5tupleIJiiiiEEENS1_10collective13CollectiveMmaINS1_37MainloopSm90TmaGmmaWarpSpecializedFP8ILi28ENS5_IJNS4_1CILi1EEESB_SB_EEENS1_32KernelTmaWarpSpecializedPingpongEEENS5_IJNSA_ILi64EEESF_SF_EEENS_12float_e5m2_tENS5_IJlSB_lEEESH_SI_NS4_8TiledMMAINS4_8MMA_AtomIJNS4_4SM904GMMA30MMA_64x64x32_F32E5M2E5M2_SS_TNILNSM_7ScaleInE1ELSO_1EEEEEENS4_6LayoutISC_NS5_IJNSA_ILi0EEESS_SS_EEEEENS5_IJNS4_10UnderscoreESV_SV_EEEEENS4_13SM90_TMA_LOADENS4_14ComposedLayoutINS4_7SwizzleILi2ELi4ELi3EEENS4_18smem_ptr_flag_bitsILi8EEENSR_INS5_IJNSA_ILi8EEESF_EEENS5_IJSF_SB_EEEEEEEvNS4_8identityESY_S18_vS19_EENS_8epilogue10collective6detail29Sm90TmaWarpSpecializedAdapterINS1C_15DefaultEpilogueISH_SI_SI_NS1B_6thread17LinearCombinationISH_Li1EffLNS1G_9ScaleType4KindE0ELNS_15FloatRoundStyleE2ESH_EENS1_15EpilogueDefaultEEEEEvvEEEEvNT_6ParamsE,@"STO_CUDA_ENTRY STV_DEFAULT"
_ZN7cutlass13device_kernelINS_4gemm6kernel13GemmUniversalIN4cute5tupleIJiiiiEEENS1_10collective13CollectiveMmaINS1_37MainloopSm90TmaGmmaWarpSpecializedFP8ILi28ENS5_IJNS4_1CILi1EEESB_SB_EEENS1_32KernelTmaWarpSpecializedPingpongEEENS5_IJNSA_ILi64EEESF_SF_EEENS_12float_e5m2_tENS5_IJlSB_lEEESH_SI_NS4_8TiledMMAINS4_8MMA_AtomIJNS4_4SM904GMMA30MMA_64x64x32_F32E5M2E5M2_SS_TNILNSM_7ScaleInE1ELSO_1EEEEEENS4_6LayoutISC_NS5_IJNSA_ILi0EEESS_SS_EEEEENS5_IJNS4_10UnderscoreESV_SV_EEEEENS4_13SM90_TMA_LOADENS4_14ComposedLayoutINS4_7SwizzleILi2ELi4ELi3EEENS4_18smem_ptr_flag_bitsILi8EEENSR_INS5_IJNSA_ILi8EEESF_EEENS5_IJSF_SB_EEEEEEEvNS4_8identityESY_S18_vS19_EENS_8epilogue10collective6detail29Sm90TmaWarpSpecializedAdapterINS1C_15DefaultEpilogueISH_SI_SI_NS1B_6thread17LinearCombinationISH_Li1EffLNS1G_9ScaleType4KindE0ELNS_15FloatRoundStyleE2ESH_EENS1_15EpilogueDefaultEEEEEvvEEEEvNT_6ParamsE:
[----:B------:R-:W-:Y:S01]  /*0000*/  LDC R1, c[0x0][0x28] ;  /* 0x00000a00ff017b82 */ /* 0x000fe20000000800 */
[----:B------:R-:W0:Y:S01]  /*0010*/  S2R R11, SR_TID.X ;  /* 0x00000000000b7919 */ /* 0x000e220000002100 */
[----:B------:R-:W-:Y:S01]  /*0020*/  ELECT P0, URZ, PT ;  /* 0x00000000003f782f */ /* 0x000fe20003800000 */
[----:B------:R-:W-:Y:S01]  /*0030*/  BSSY B0, `(.L_x_0) ;  /* 0x000000f000007945 */ /* 0x000fe20003800000 */
[--C-:B0-----:R-:W-:Y:S02]  /*0040*/  SHF.R.U32.HI R0, RZ, 0x5, R11.reuse ;  /* 0x00000005ff007819 */ /* 0x101fe4000001160b */
[----:B------:R-:W-:-:S03]  /*0050*/  SHF.R.U32.HI R4, RZ, 0x7, R11 ;  /* 0x00000007ff047819 */ /* 0x000fc6000001160b */
[----:B------:R-:W0:Y:S04]  /*0060*/  SHFL.IDX PT, R2, R0, RZ, 0x1f ;  /* 0x00001fff00027589 */ /* 0x000e2800000e0000 */
[----:B------:R1:W2:Y:S01]  /*0070*/  SHFL.IDX PT, R5, R4, RZ, 0x1f ;  /* 0x00001fff04057589 */ /* 0x0002a200000e0000 */
[----:B0-----:R-:W-:-:S13]  /*0080*/  ISETP.NE.OR P0, PT, R2, RZ, !P0 ;  /* 0x000000ff0200720c */ /* 0x001fda0004705670 */
[----:B-12---:R-:W-:Y:S05]  /*0090*/  @P0 BRA `(.L_x_1) ;  /* 0x0000000000200947 */ /* 0x006fea0003800000 */
[----:B------:R-:W-:Y:S02]  /*00a0*/  ULDC.64 UR4, c[0x0][0x198] ;  /* 0x0000660000047ab9 */ /* 0x000fe40000000a00 */
[----:B------:R-:W-:Y:S02]  /*00b0*/  UIADD3 UR6, UP0, UR4, 0xf0, URZ ;  /* 0x000000f004067890 */ /* 0x000fe4000ff1e03f */
[----:B------:R-:W-:Y:S02]  /*00c0*/  UIADD3 UR4, UP1, UR4, 0x1f0, URZ ;  /* 0x000001f004047890 */ /* 0x000fe4000ff3e03f */
[----:B------:R-:W-:Y:S02]  /*00d0*/  UIADD3.X UR7, URZ, UR5, URZ, UP0, !UPT ;  /* 0x000000053f077290 */ /* 0x000fe400087fe43f */
[----:B------:R-:W-:-:S07]  /*00e0*/  UIADD3.X UR5, URZ, UR5, URZ, UP1, !UPT ;  /* 0x000000053f057290 */ /* 0x000fce0008ffe43f */
[----:B------:R0:W-:Y:S02]  /*00f0*/  UTMACCTL.PF [UR6] ;  /* 0x00000000060079b9 */ /* 0x0001e40008040000 */
[----:B------:R0:W-:Y:S02]  /*0100*/  UTMACCTL.PF [UR4] ;  /* 0x00000000040079b9 */ /* 0x0001e40008040000 */
[----:B0-----:R-:W-:Y:S01]  /*0110*/  NOP ;  /* 0x0000000000007918 */ /* 0x001fe20000000000 */
.L_x_1:
[----:B------:R-:W-:Y:S05]  /*0120*/  BSYNC B0 ;  /* 0x0000000000007941 */ /* 0x000fea0003800000 */
.L_x_0:
[----:B------:R-:W0:Y:S02]  /*0130*/  SHFL.IDX PT, R3, R0, RZ, 0x1f ;  /* 0x00001fff00037589 */ /* 0x000e2400000e0000 */
[----:B0-----:R-:W-:-:S13]  /*0140*/  ISETP.NE.AND P0, PT, R3, RZ, PT ;  /* 0x000000ff0300720c */ /* 0x001fda0003f05270 */
[----:B------:R-:W-:Y:S05]  /*0150*/  @P0 BRA `(.L_x_2) ;  /* 0x0000000400240947 */ /* 0x000fea0003800000 */
[----:B------:R-:W-:Y:S01]  /*0160*/  ELECT P0, URZ, PT ;  /* 0x00000000003f782f */ /* 0x000fe20003800000 */
[----:B------:R-:W-:-:S12]  /*0170*/  BSSY B0, `(.L_x_2) ;  /* 0x0000047000007945 */ /* 0x000fd80003800000 */
[----:B------:R-:W-:Y:S05]  /*0180*/  @!P0 BRA `(.L_x_3) ;  /* 0x0000000400148947 */ /* 0x000fea0003800000 */
[----:B------:R-:W0:Y:S01]  /*0190*/  S2UR UR8, SR_CgaCtaId ;  /* 0x00000000000879c3 */ /* 0x000e220000008800 */
[----:B------:R-:W-:Y:S01]  /*01a0*/  UMOV UR4, 0x400 ;  /* 0x0000040000047882 */ /* 0x000fe20000000000 */
[----:B------:R-:W-:Y:S01]  /*01b0*/  UMOV UR5, 0x1 ;  /* 0x0000000100057882 */ /* 0x000fe20000000000 */
[----:B------:R-:W-:Y:S02]  /*01c0*/  UMOV UR6, 0x80 ;  /* 0x0000008000067882 */ /* 0x000fe40000000000 */
[----:B------:R-:W-:-:S04]  /*01d0*/  UIADD3 UR6, -UR6, 0x100000, URZ ;  /* 0x0010000006067890 */ /* 0x000fc8000fffe13f */
[----:B------:R-:W-:Y:S02]  /*01e0*/  USHF.L.U32 UR7, UR6, 0xb, URZ ;  /* 0x0000000b06077899 */ /* 0x000fe4000800063f */
[----:B------:R-:W-:Y:S02]  /*01f0*/  USHF.L.U32 UR6, UR6, 0x1, URZ ;  /* 0x0000000106067899 */ /* 0x000fe4000800063f */
[----:B0-----:R-:W-:Y:S02]  /*0200*/  ULEA UR8, UR8, UR4, 0x18 ;  /* 0x0000000408087291 */ /* 0x001fe4000f8ec03f */
[----:B------:R-:W-:-:S04]  /*0210*/  UIADD3 UR4, -UR5, 0x100000, URZ ;  /* 0x0010000005047890 */ /* 0x000fc8000fffe13f */
[----:B------:R-:W-:Y:S02]  /*0220*/  USHF.L.U32 UR5, UR4, 0xb, URZ ;  /* 0x0000000b04057899 */ /* 0x000fe4000800063f */
[----:B------:R-:W-:Y:S01]  /*0230*/  USHF.L.U32 UR4, UR4, 0x1, URZ ;  /* 0x0000000104047899 */ /* 0x000fe2000800063f */
[----:B------:R-:W0:Y:S11]  /*0240*/  FENCE.VIEW.ASYNC.S ;  /* 0x00000000000073c6 */ /* 0x000e360000000000 */
[----:B0-----:R0:W1:Y:S01]  /*0250*/  SYNCS.EXCH.64 URZ, [UR8], UR4 ;  /* 0x00000004083f75b2 */ /* 0x0010620008000100 */
[----:B------:R0:W2:Y:S01]  /*0260*/  SYNCS.EXCH.64 URZ, [UR8+0xe0], UR6 ;  /* 0x0000e006083f75b2 */ /* 0x0000a20008000100 */
[----:B------:R0:W3:Y:S01]  /*0270*/  SYNCS.EXCH.64 URZ, [UR8+0x8], UR4 ;  /* 0x00000804083f75b2 */ /* 0x0000e20008000100 */
[----:B------:R0:W4:Y:S01]  /*0280*/  SYNCS.EXCH.64 URZ, [UR8+0xe8], UR6 ;  /* 0x0000e806083f75b2 */ /* 0x0001220008000100 */
[----:B------:R0:W0:Y:S01]  /*0290*/  SYNCS.EXCH.64 URZ, [UR8+0x10], UR4 ;  /* 0x00001004083f75b2 */ /* 0x0000220008000100 */
        /* <DEDUP_REMOVED lines=51> */
[----:B-1234-:R-:W-:Y:S01]  /*05d0*/  NOP ;  /* 0x0000000000007918 */ /* 0x01efe20000000000 */
.L_x_3:
[----:B0-----:R-:W-:Y:S05]  /*05e0*/  BSYNC B0 ;  /* 0x0000000000007941 */ /* 0x001fea0003800000 */
.L_x_2:
[----:B------:R-:W0:Y:S01]  /*05f0*/  SHFL.IDX PT, R6, R0, RZ, 0x1f ;  /* 0x00001fff00067589 */ /* 0x000e2200000e0000 */
[----:B------:R-:W-:Y:S01]  /*0600*/  ELECT P0, URZ, PT ;  /* 0x00000000003f782f */ /* 0x000fe20003800000 */
[----:B------:R-:W-:Y:S01]  /*0610*/  NOP ;  /* 0x0000000000007918 */ /* 0x000fe20000000000 */
[----:B------:R-:W-:Y:S01]  /*0620*/  ELECT P1, URZ, PT ;  /* 0x00000000003f782f */ /* 0x000fe20003820000 */
[----:B------:R1:W2:Y:S01]  /*0630*/  SHFL.IDX PT, R3, R0, RZ, 0x1f ;  /* 0x00001fff00037589 */ /* 0x0002a200000e0000 */
[----:B------:R-:W-:Y:S01]  /*0640*/  UMOV UR4, 0x20 ;  /* 0x0000002000047882 */ /* 0x000fe20000000000 */
[----:B------:R-:W-:Y:S01]  /*0650*/  UMOV UR11, 0x80 ;  /* 0x00000080000b7882 */ /* 0x000fe20000000000 */
[----:B------:R-:W-:Y:S01]  /*0660*/  NOP ;  /* 0x0000000000007918 */ /* 0x000fe20000000000 */
[----:B------:R-:W3:Y:S01]  /*0670*/  SHFL.IDX PT, R4, R4, RZ, 0x1f ;  /* 0x00001fff04047589 */ /* 0x000ee200000e0000 */
[C---:B------:R-:W-:Y:S01]  /*0680*/  VIADD R33, R5.reuse, 0xffffffff ;  /* 0xffffffff05217836 */ /* 0x040fe20000000000 */
[----:B------:R-:W-:Y:S01]  /*0690*/  ULDC.64 UR20, c[0x0][0x208] ;  /* 0x0000820000147ab9 */ /* 0x000fe20000000a00 */
[----:B------:R-:W-:-:S02]  /*06a0*/  ISETP.NE.AND P2, PT, R5, RZ, PT ;  /* 0x000000ff0500720c */ /* 0x000fc40003f45270 */
[----:B-1----:R-:W-:Y:S02]  /*06b0*/  SHF.R.S32.HI R0, RZ, 0x1f, R11 ;  /* 0x0000001fff007819 */ /* 0x002fe4000001140b */
[----:B------:R-:W-:Y:S02]  /*06c0*/  ISETP.GE.U32.AND P3, PT, R33, 0x2, PT ;  /* 0x000000022100780c */ /* 0x000fe40003f66070 */
[----:B------:R-:W-:-:S04]  /*06d0*/  LEA.HI R0, R0, R11, RZ, 0x7 ;  /* 0x0000000b00007211 */ /* 0x000fc800078f38ff */
[----:B------:R-:W-:Y:S02]  /*06e0*/  LOP3.LUT R0, R0, 0xffffff80, RZ, 0xc0, !PT ;  /* 0xffffff8000007812 */ /* 0x000fe400078ec0ff */
[----:B0-----:R-:W-:-:S03]  /*06f0*/  ISETP.NE.OR P0, PT, R6, RZ, !P0 ;  /* 0x000000ff0600720c */ /* 0x001fc60004705670 */
[----:B------:R-:W-:Y:S01]  /*0700*/  IMAD.IADD R10, R11, 0x1, -R0 ;  /* 0x000000010b0a7824 */ /* 0x000fe200078e0a00 */
[----:B--2---:R-:W-:Y:S02]  /*0710*/  ISETP.NE.OR P1, PT, R3, RZ, !P1 ;  /* 0x000000ff0300720c */ /* 0x004fe40004f25670 */
[----:B------:R-:W-:Y:S02]  /*0720*/  SHF.R.S32.HI R3, RZ, 0x1f, R2 ;  /* 0x0000001fff037819 */ /* 0x000fe40000011402 */
[----:B---3--:R-:W-:Y:S02]  /*0730*/  R2UR UR15, R4 ;  /* 0x00000000040f72ca */ /* 0x008fe400000e0000 */
[----:B------:R-:W-:-:S03]  /*0740*/  LEA.HI R3, R3, R2, RZ, 0x2 ;  /* 0x0000000203037211 */ /* 0x000fc600078f10ff */
[----:B------:R-:W-:Y:S01]  /*0750*/  VOTEU.ALL UP0, P0 ;  /* 0x00000000003f7886 */ /* 0x000fe20000000000 */
[----:B------:R-:W-:-:S03]  /*0760*/  LOP3.LUT R3, R3, 0xfffffffc, RZ, 0xc0, !PT ;  /* 0xfffffffc03037812 */ /* 0x000fc600078ec0ff */
[----:B------:R-:W-:Y:S01]  /*0770*/  VOTEU.ALL UP1, P1 ;  /* 0x00000000003f7886 */ /* 0x000fe20000820000 */
[----:B------:R-:W0:Y:S01]  /*0780*/  @!UP0 S2UR UR7, SR_CgaCtaId ;  /* 0x00000000000789c3 */ /* 0x000e220000008800 */
[----:B------:R-:W-:Y:S01]  /*0790*/  @!UP0 UMOV UR6, 0x400 ;  /* 0x0000040000068882 */ /* 0x000fe20000000000 */
[----:B------:R-:W-:-:S04]  /*07a0*/  @!UP0 UIADD3 UR4, -UR4, 0x100000, URZ ;  /* 0x0010000004048890 */ /* 0x000fc8000fffe13f */
[----:B------:R-:W-:Y:S02]  /*07b0*/  @!UP0 USHF.L.U32 UR5, UR4, 0xb, URZ ;  /* 0x0000000b04058899 */ /* 0x000fe4000800063f */
[----:B------:R-:W-:Y:S01]  /*07c0*/  @!UP0 USHF.L.U32 UR4, UR4, 0x1, URZ ;  /* 0x0000000104048899 */ /* 0x000fe2000800063f */
[----:B------:R-:W-:Y:S01]  /*07d0*/  IMAD.IADD R20, R2, 0x1, -R3 ;  /* 0x0000000102147824 */ /* 0x000fe200078e0a03 */
[----:B------:R-:W-:Y:S01]  /*07e0*/  @!UP1 UMOV UR9, 0x400 ;  /* 0x0000040000099882 */ /* 0x000fe20000000000 */
[----:B------:R-:W-:Y:S01]  /*07f0*/  VOTEU.ALL UP2, P1 ;  /* 0x00000000003f7886 */ /* 0x000fe20000840000 */
[----:B------:R-:W-:Y:S01]  /*0800*/  VOTEU.ALL UP3, P1 ;  /* 0x00000000003f7886 */ /* 0x000fe20000860000 */
[----:B------:R-:W-:Y:S01]  /*0810*/  VOTEU.ALL UP4, P1 ;  /* 0x00000000003f7886 */ /* 0x000fe20000880000 */
[----:B------:R-:W1:Y:S01]  /*0820*/  @!UP1 S2UR UR10, SR_CgaCtaId ;  /* 0x00000000000a99c3 */ /* 0x000e620000008800 */
[----:B------:R-:W-:Y:S01]  /*0830*/  VOTEU.ALL UP5, P1 ;  /* 0x00000000003f7886 */ /* 0x000fe200008a0000 */
[----:B0-----:R-:W-:-:S02]  /*0840*/  @!UP0 ULEA UR8, UR7, UR6, 0x18 ;  /* 0x0000000607088291 */ /* 0x001fc4000f8ec03f */
[----:B------:R-:W-:-:S04]  /*0850*/  @!UP1 UIADD3 UR6, -UR11, 0x100000, URZ ;  /* 0x001000000b069890 */ /* 0x000fc8000fffe13f */
[----:B------:R-:W-:Y:S02]  /*0860*/  @!UP1 USHF.L.U32 UR7, UR6, 0xb, URZ ;  /* 0x0000000b06079899 */ /* 0x000fe4000800063f */
[----:B------:R-:W-:Y:S01]  /*0870*/  @!UP1 USHF.L.U32 UR6, UR6, 0x1, URZ ;  /* 0x0000000106069899 */ /* 0x000fe2000800063f */
[----:B------:R-:W-:Y:S01]  /*0880*/  VOTEU.ALL UP0, P0 ;  /* 0x00000000003f7886 */ /* 0x000fe20000000000 */
[----:B-1----:R-:W-:Y:S01]  /*0890*/  @!UP1 ULEA UR9, UR10, UR9, 0x18 ;  /* 0x000000090a099291 */ /* 0x002fe2000f8ec03f */
[----:B------:R-:W-:Y:S02]  /*08a0*/  VOTEU.ALL UP1, P0 ;  /* 0x00000000003f7886 */ /* 0x000fe40000020000 */
[----:B------:R-:W-:Y:S01]  /*08b0*/  ULDC.64 UR10, c[0x0][0x598] ;  /* 0x00016600000a7ab9 */ /* 0x000fe20000000a00 */
[----:B------:R-:W-:Y:S01]  /*08c0*/  ISETP.NE.AND P0, PT, R20, 0x3, PT ;  /* 0x000000031400780c */ /* 0x000fe20003f05270 */
[----:B------:R-:W0:Y:S02]  /*08d0*/  FENCE.VIEW.ASYNC.S ;  /* 0x00000000000073c6 */ /* 0x000e240000000000 */
[----:B0-----:R0:W1:Y:S01]  /*08e0*/  @!UP0 SYNCS.EXCH.64 URZ, [UR8+0x1f0], UR4 ;  /* 0x0001f004083f85b2 */ /* 0x0010620008000100 */
[----:B------:R-:W-:-:S02]  /*08f0*/  ISETP.NE.U32.AND P1, PT, RZ, UR10, PT ;  /* 0x0000000aff007c0c */ /* 0x000fc4000bf25070 */
[----:B------:R-:W-:Y:S02]  /*0900*/  ISETP.EQ.OR P0, PT, R20, RZ, !P0 ;  /* 0x000000ff1400720c */ /* 0x000fe40004702670 */
[----:B------:R-:W-:Y:S02]  /*0910*/  ISETP.NE.AND.EX P1, PT, RZ, UR11, PT, P1 ;  /* 0x0000000bff007c0c */ /* 0x000fe4000bf25310 */
[----:B------:R-:W-:-:S04]  /*0920*/  ISETP.EQ.AND P0, PT, R5, RZ, P0 ;  /* 0x000000ff0500720c */ /* 0x000fc80000702270 */
[----:B------:R-:W-:-:S04]  /*0930*/  SEL R7, RZ, 0x1, !P0 ;  /* 0x00000001ff077807 */ /* 0x000fc80004000000 */
[----:B------:R-:W-:Y:S01]  /*0940*/  SEL R7, R7, 0x2, P3 ;  /* 0x0000000207077807 */ /* 0x000fe20001800000 */
[----:B------:R0:W1:Y:S01]  /*0950*/  @!UP1 SYNCS.EXCH.64 URZ, [UR8+0x1f8], UR4 ;  /* 0x0001f804083f95b2 */ /* 0x0000620008000100 */
[----:B------:R-:W-:Y:S01]  /*0960*/  NOP ;  /* 0x0000000000007918 */ /* 0x000fe20000000000 */
[----:B------:R0:W1:Y:S01]  /*0970*/  @!UP2 SYNCS.EXCH.64 URZ, [UR9+0x1d0], UR6 ;  /* 0x0001d006093fa5b2 */ /* 0x0000620008000100 */
[----:B------:R0:W1:Y:S01]  /*0980*/  @!UP3 SYNCS.EXCH.64 URZ, [UR9+0x1d8], UR6 ;  /* 0x0001d806093fb5b2 */ /* 0x0000620008000100 */
[----:B------:R0:W1:Y:S01]  /*0990*/  @!UP4 SYNCS.EXCH.64 URZ, [UR9+0x1e0], UR6 ;  /* 0x0001e006093fc5b2 */ /* 0x0000620008000100 */
[----:B------:R0:W1:Y:S01]  /*09a0*/  @!UP5 SYNCS.EXCH.64 URZ, [UR9+0x1e8], UR6 ;  /* 0x0001e806093fd5b2 */ /* 0x0000620008000100 */
[----:B------:R-:W-:Y:S01]  /*09b0*/  NOP ;  /* 0x0000000000007918 */ /* 0x000fe20000000000 */
[----:B-1----:R-:W-:Y:S06]  /*09c0*/  BAR.SYNC.DEFER_BLOCKING 0x0 ;  /* 0x0000000000007b1d */ /* 0x002fec0000010000 */
[----:B0-----:R-:W-:Y:S05]  /*09d0*/  @!P1 BRA `(.L_x_4) ;  /* 0x00000000001c9947 */ /* 0x001fea0003800000 */
[----:B------:R-:W0:Y:S02]  /*09e0*/  LDC.64 R2, c[0x0][0x598] ;  /* 0x00016600ff027b82 */ /* 0x000e240000000a00 */
[----:B0-----:R-:W2:Y:S02]  /*09f0*/  LDG.E.64 R2, desc[UR20][R2.64] ;  /* 0x0000001402027981 */ /* 0x001ea4000c1e1b00 */
[----:B--2---:R-:W-:-:S04]  /*0a00*/  ISETP.NE.U32.AND P0, PT, R2, RZ, PT ;  /* 0x000000ff0200720c */ /* 0x004fc80003f05070 */
[----:B------:R-:W-:-:S13]  /*0a10*/  ISETP.NE.AND.EX P0, PT, R3, RZ, PT, P0 ;  /* 0x000000ff0300720c */ /* 0x000fda0003f05300 */
[----:B------:R-:W-:Y:S05]  /*0a20*/  @!P0 BRA `(.L_x_4) ;  /* 0x0000000000088947 */ /* 0x000fea0003800000 */
[----:B------:R2:W5:Y:S01]  /*0a30*/  LD.E R12, desc[UR20][R2.64] ;  /* 0x00000014020c7980 */ /* 0x000562000c101900 */
[----:B------:R-:W-:Y:S05]  /*0a40*/  BRA `(.L_x_5) ;  /* 0x0000000000207947 */ /* 0x000fea0003800000 */
.L_x_4:
[----:B------:R-:W-:Y:S02]  /*0a50*/  ULDC.64 UR4, c[0x0][0x588] ;  /* 0x0001620000047ab9 */ /* 0x000fe40000000a00 */
[----:B------:R-:W-:-:S04]  /*0a60*/  ISETP.NE.U32.AND P0, PT, RZ, UR4, PT ;  /* 0x00000004ff007c0c */ /* 0x000fc8000bf05070 */
[----:B------:R-:W-:-:S13]  /*0a70*/  ISETP.NE.AND.EX P0, PT, RZ, UR5, PT, P0 ;  /* 0x00000005ff007c0c */ /* 0x000fda000bf05300 */
[----:B------:R-:W-:Y:S05]  /*0a80*/  @!P0 BRA `(.L_x_6) ;  /* 0x00000000000c8947 */ /* 0x000fea0003800000 */
[----:B------:R-:W0:Y:S02]  /*0a90*/  LDC.64 R12, c[0x0][0x588] ;  /* 0x00016200ff0c7b82 */ /* 0x000e240000000a00 */
[----:B0-----:R0:W5:Y:S01]  /*0aa0*/  LDG.E R12, desc[UR20][R12.64] ;  /* 0x000000140c0c7981 */ /* 0x001162000c1e1900 */
[----:B------:R-:W-:Y:S05]  /*0ab0*/  BRA `(.L_x_5) ;  /* 0x0000000000047947 */ /* 0x000fea0003800000 */
.L_x_6:
[----:B------:R-:W1:Y:S02]  /*0ac0*/  LDC R12, c[0x0][0x580] ;  /* 0x00016000ff0c7b82 */ /* 0x000e640000000800 */
.L_x_5:
[----:B------:R-:W-:Y:S02]  /*0ad0*/  ULDC.64 UR4, c[0x0][0x5a0] ;  /* 0x0001680000047ab9 */ /* 0x000fe40000000a00 */
[----:B------:R-:W-:-:S04]  /*0ae0*/  ISETP.NE.U32.AND P0, PT, RZ, UR4, PT ;  /* 0x00000004ff007c0c */ /* 0x000fc8000bf05070 */
[----:B------:R-:W-:-:S13]  /*0af0*/  ISETP.NE.AND.EX P0, PT, RZ, UR5, PT, P0 ;  /* 0x00000005ff007c0c */ /* 0x000fda000bf05300 */
[----:B------:R-:W-:Y:S05]  /*0b00*/  @!P0 BRA `(.L_x_7) ;  /* 0x00000000001c8947 */ /* 0x000fea0003800000 */
[----:B--2---:R-:W2:Y:S02]  /*0b10*/  LDC.64 R2, c[0x0][0x5a0] ;  /* 0x00016800ff027b82 */ /* 0x004ea40000000a00 */
[----:B--2---:R-:W2:Y:S02]  /*0b20*/  LDG.E.64 R2, desc[UR20][R2.64] ;  /* 0x0000001402027981 */ /* 0x004ea4000c1e1b00 */
[----:B--2---:R-:W-:-:S04]  /*0b30*/  ISETP.NE.U32.AND P0, PT, R2, RZ, PT ;  /* 0x000000ff0200720c */ /* 0x004fc80003f05070 */
[----:B------:R-:W-:-:S13]  /*0b40*/  ISETP.NE.AND.EX P0, PT, R3, RZ, PT, P0 ;  /* 0x000000ff0300720c */ /* 0x000fda0003f05300 */
[----:B------:R-:W-:Y:S05]  /*0b50*/  @!P0 BRA `(.L_x_7) ;  /* 0x0000000000088947 */ /* 0x000fea0003800000 */
[----:B0-----:R4:W5:Y:S01]  /*0b60*/  LD.E R13, desc[UR20][R2.64] ;  /* 0x00000014020d7980 */ /* 0x001962000c101900 */
[----:B------:R-:W-:Y:S05]  /*0b70*/  BRA `(.L_x_8) ;  /* 0x0000000000207947 */ /* 0x000fea0003800000 */
.L_x_7:
[----:B------:R-:W-:Y:S02]  /*0b80*/  ULDC.64 UR4, c[0x0][0x590] ;  /* 0x0001640000047ab9 */ /* 0x000fe40000000a00 */
[----:B------:R-:W-:-:S04]  /*0b90*/  ISETP.NE.U32.AND P0, PT, RZ, UR4, PT ;  /* 0x00000004ff007c0c */ /* 0x000fc8000bf05070 */
[----:B------:R-:W-:-:S13]  /*0ba0*/  ISETP.NE.AND.EX P0, PT, RZ, UR5, PT, P0 ;  /* 0x00000005ff007c0c */ /* 0x000fda000bf05300 */
[----:B------:R-:W-:Y:S05]  /*0bb0*/  @!P0 BRA `(.L_x_9) ;  /* 0x00000000000c8947 */ /* 0x000fea0003800000 */
[----:B--2---:R-:W0:Y:S02]  /*0bc0*/  LDC.64 R2, c[0x0][0x590] ;  /* 0x00016400ff027b82 */ /* 0x004e240000000a00 */
[----:B0-----:R3:W5:Y:S01]  /*0bd0*/  LDG.E R13, desc[UR20][R2.64] ;  /* 0x00000014020d7981 */ /* 0x001762000c1e1900 */
[----:B------:R-:W-:Y:S05]  /*0be0*/  BRA `(.L_x_8) ;  /* 0x0000000000047947 */ /* 0x000fea0003800000 */
.L_x_9:
[----:B0-----:R-:W0:Y:S02]  /*0bf0*/  LDC R13, c[0x0][0x584] ;  /* 0x00016100ff0d7b82 */ /* 0x001e240000000800 */
.L_x_8:
[----:B------:R-:W1:Y:S01]  /*0c00*/  LDC R0, c[0x0][0x65c] ;  /* 0x00019700ff007b82 */ /* 0x000e620000000800 */
[----:B------:R-:W2:Y:S01]  /*0c10*/  S2R R21, SR_CTAID.Y ;  /* 0x0000000000157919 */ /* 0x000ea20000002600 */
[----:B------:R-:W-:Y:S01]  /*0c20*/  ULDC UR8, c[0x0][0x28c] ;  /* 0x0000a30000087ab9 */ /* 0x000fe20000000800 */
[----:B------:R-:W-:Y:S01]  /*0c30*/  ISETP.NE.AND P0, PT, R5, 0x2, PT ;  /* 0x000000020500780c */ /* 0x000fe20003f05270 */
[----:B------:R-:W-:Y:S01]  /*0c40*/  UIADD3 UR8, UR8, 0x3f, URZ ;  /* 0x0000003f08087890 */ /* 0x000fe2000fffe03f */
[----:B------:R-:W0:Y:S01]  /*0c50*/  S2R R14, SR_CTAID.X ;  /* 0x00000000000e7919 */ /* 0x000e220000002500 */
[----:B------:R-:W-:Y:S01]  /*0c60*/  UMOV UR5, URZ ;  /* 0x0000003f00057c82 */ /* 0x000fe20008000000 */
[----:B------:R-:W-:Y:S01]  /*0c70*/  UMOV UR4, URZ ;  /* 0x0000003f00047c82 */ /* 0x000fe20008000000 */
[----:B------:R-:W-:-:S04]  /*0c80*/  USHF.R.S32.HI UR9, URZ, 0x1f, UR8 ;  /* 0x0000001f3f097899 */ /* 0x000fc80008011408 */
[----:B------:R-:W-:-:S04]  /*0c90*/  ULEA.HI UR9, UR9, UR8, URZ, 0x6 ;  /* 0x0000000809097291 */ /* 0x000fc8000f8f303f */
[----:B------:R-:W-:Y:S01]  /*0ca0*/  USHF.R.S32.HI UR13, URZ, 0x6, UR9 ;  /* 0x000000063f0d7899 */ /* 0x000fe20008011409 */
[----:B-1----:R-:W-:-:S13]  /*0cb0*/  ISETP.NE.AND P4, PT, R0, 0x1, PT ;  /* 0x000000010000780c */ /* 0x002fda0003f85270 */
[----:B------:R-:W0:Y:S01]  /*0cc0*/  @P4 LDC R15, c[0x0][0x10] ;  /* 0x00000400ff0f4b82 */ /* 0x000e220000000800 */
[----:B--234-:R-:W-:Y:S02]  /*0cd0*/  @P4 IMAD.MOV.U32 R2, RZ, RZ, R21 ;  /* 0x000000ffff024224 */ /* 0x01cfe400078e0015 */
[----:B------:R-:W-:Y:S02]  /*0ce0*/  @P4 IMAD.MOV.U32 R3, RZ, RZ, RZ ;  /* 0x000000ffff034224 */ /* 0x000fe400078e00ff */
[----:B------:R-:W-:-:S03]  /*0cf0*/  @P4 IMAD.MOV.U32 R5, RZ, RZ, RZ ;  /* 0x000000ffff054224 */ /* 0x000fc600078e00ff */
[----:B------:R-:W1:Y:S01]  /*0d00*/  @!P4 LDC R9, c[0x0][0xc] ;  /* 0x00000300ff09cb82 */ /* 0x000e620000000800 */
[----:B------:R-:W-:Y:S01]  /*0d10*/  ULDC UR6, c[0x0][0xc] ;  /* 0x0000030000067ab9 */ /* 0x000fe20000000800 */
[----:B------:R-:W-:Y:S02]  /*0d20*/  ULDC UR7, c[0x0][0x10] ;  /* 0x0000040000077ab9 */ /* 0x000fe40000000800 */
[----:B------:R-:W-:-:S04]  /*0d30*/  UIMAD.WIDE.U32 UR6, UR6, UR7, URZ ;  /* 0x00000007060672a5 */ /* 0x000fc8000f8e003f */
[----:B------:R-:W2:Y:S01]  /*0d40*/  LDC R8, c[0x0][0x14] ;  /* 0x00000500ff087b82 */ /* 0x000ea20000000800 */
[----:B0-----:R-:W-:-:S04]  /*0d50*/  @P4 IMAD.WIDE.U32 R2, R14, R15, R2 ;  /* 0x0000000f0e024225 */ /* 0x001fc800078e0002 */
[----:B------:R-:W-:Y:S02]  /*0d60*/  IMAD.MOV.U32 R15, RZ, RZ, RZ ;  /* 0x000000ffff0f7224 */ /* 0x000fe400078e00ff */
[----:B------:R-:W-:Y:S02]  /*0d70*/  @P4 IMAD.IADD R3, R3, 0x1, R5 ;  /* 0x0000000103034824 */ /* 0x000fe400078e0205 */
[----:B-1----:R-:W-:-:S04]  /*0d80*/  @!P4 IMAD.WIDE.U32 R4, R9, R21, R14 ;  /* 0x000000150904c225 */ /* 0x002fc800078e000e */
[----:B------:R-:W-:Y:S02]  /*0d90*/  @!P4 IMAD.MOV.U32 R2, RZ, RZ, R4 ;  /* 0x000000ffff02c224 */ /* 0x000fe400078e0004 */
[----:B------:R-:W-:Y:S02]  /*0da0*/  @!P4 IMAD.MOV.U32 R3, RZ, RZ, R5 ;  /* 0x000000ffff03c224 */ /* 0x000fe400078e0005 */
[C---:B--2---:R-:W-:Y:S02]  /*0db0*/  IMAD R17, R8.reuse, UR7, RZ ;  /* 0x0000000708117c24 */ /* 0x044fe4000f8e02ff */
[----:B------:R-:W-:Y:S01]  /*0dc0*/  IMAD.WIDE.U32 R8, R8, UR6, RZ ;  /* 0x0000000608087c25 */ /* 0x000fe2000f8e00ff */
[----:B------:R-:W-:-:S03]  /*0dd0*/  ULDC.64 UR6, c[0x0][0x650] ;  /* 0x0001940000067ab9 */ /* 0x000fc60000000a00 */
[----:B------:R-:W-:Y:S01]  /*0de0*/  IMAD.IADD R0, R9, 0x1, R17 ;  /* 0x0000000109007824 */ /* 0x000fe200078e0211 */
[----:B------:R-:W-:Y:S06]  /*0df0*/  @P0 BRA `(.L_x_10) ;  /* 0x0000000000200947 */ /* 0x000fec0003800000 */
[----:B------:R-:W-:Y:S01]  /*0e00*/  USHF.R.U32.HI UR4, URZ, 0x2, UR13 ;  /* 0x000000023f047899 */ /* 0x000fe2000801160d */
[----:B------:R-:W-:Y:S01]  /*0e10*/  IADD3 R2, P0, R2, R8, RZ ;  /* 0x0000000802027210 */ /* 0x000fe20007f1e0ff */
[----:B------:R-:W-:Y:S02]  /*0e20*/  UISETP.GE.U32.AND UP0, UPT, UR13, 0x1c, UPT ;  /* 0x0000001c0d00788c */ /* 0x000fe4000bf06070 */
[----:B------:R-:W-:Y:S02]  /*0e30*/  UIMAD.WIDE.U32 UR4, UR4, 0x24924925, URZ ;  /* 0x24924925040478a5 */ /* 0x000fe4000f8e003f */
[----:B------:R-:W-:-:S05]  /*0e40*/  IMAD.X R3, R0, 0x1, R3, P0 ;  /* 0x0000000100037824 */ /* 0x000fca00000e0603 */
[----:B------:R-:W-:Y:S02]  /*0e50*/  UMOV UR4, URZ ;  /* 0x0000003f00047c82 */ /* 0x000fe40008000000 */
[----:B------:R-:W-:Y:S02]  /*0e60*/  @UP0 ULOP3.LUT UR4, UR5, 0x1, URZ, 0xc0, !UPT ;  /* 0x0000000105040892 */ /* 0x000fe4000f8ec03f */
[----:B------:R-:W-:-:S12]  /*0e70*/  UIMAD UR5, UR5, -0x1c, UR13 ;  /* 0xffffffe4050578a4 */ /* 0x000fd8000f8e020d */
.L_x_10:
[----:B------:R-:W-:Y:S01]  /*0e80*/  ISETP.GE.U32.AND P0, PT, R2, UR6, PT ;  /* 0x0000000602007c0c */ /* 0x000fe2000bf06070 */
[----:B------:R-:W-:Y:S01]  /*0e90*/  IMAD.MOV.U32 R6, RZ, RZ, -0x1 ;  /* 0xffffffffff067424 */ /* 0x000fe200078e00ff */
[----:B------:R-:W-:Y:S01]  /*0ea0*/  PRMT R16, RZ, 0x7610, R16 ;  /* 0x00007610ff107816 */ /* 0x000fe20000000010 */
[----:B------:R-:W-:Y:S01]  /*0eb0*/  IMAD.MOV.U32 R4, RZ, RZ, -0x1 ;  /* 0xffffffffff047424 */ /* 0x000fe200078e00ff */
[----:B------:R-:W-:Y:S01]  /*0ec0*/  ISETP.GE.U32.AND.EX P0, PT, R3, UR7, PT, P0 ;  /* 0x0000000703007c0c */ /* 0x000fe2000bf06100 */
[----:B------:R-:W-:-:S12]  /*0ed0*/  IMAD.MOV.U32 R5, RZ, RZ, -0x1 ;  /* 0xffffffffff057424 */ /* 0x000fd800078e00ff */
[----:B------:R-:W-:Y:S05]  /*0ee0*/  @P0 BRA `(.L_x_11) ;  /* 0x00000004005c0947 */ /* 0x000fea0003800000 */
[----:B------:R-:W0:Y:S01]  /*0ef0*/  LDC.64 R24, c[0x0][0x628] ;  /* 0x00018a00ff187b82 */ /* 0x000e220000000a00 */
[----:B------:R-:W-:Y:S02]  /*0f00*/  IMAD.MOV.U32 R4, RZ, RZ, R2 ;  /* 0x000000ffff047224 */ /* 0x000fe400078e0002 */
[----:B------:R-:W-:-:S05]  /*0f10*/  IMAD.MOV.U32 R5, RZ, RZ, R3 ;  /* 0x000000ffff057224 */ /* 0x000fca00078e0003 */
[----:B------:R-:W1:Y:S08]  /*0f20*/  LDC R6, c[0x0][0x630] ;  /* 0x00018c00ff067b82 */ /* 0x000e700000000800 */
[----:B------:R-:W2:Y:S01]  /*0f30*/  LDC.64 R26, c[0x0][0x620] ;  /* 0x00018800ff1a7b82 */ /* 0x000ea20000000a00 */
[----:B0-----:R-:W-:-:S04]  /*0f40*/  ISETP.NE.U32.AND P0, PT, R24, RZ, PT ;  /* 0x000000ff1800720c */ /* 0x001fc80003f05070 */
[----:B------:R-:W-:-:S13]  /*0f50*/  ISETP.NE.AND.EX P0, PT, R25, RZ, PT, P0 ;  /* 0x000000ff1900720c */ /* 0x000fda0003f05300 */
[----:B-12---:R-:W-:Y:S05]  /*0f60*/  @!P0 BRA `(.L_x_12) ;  /* 0x0000000000288947 */ /* 0x006fea0003800000 */
[----:B------:R-:W0:Y:S02]  /*0f70*/  LDC R19, c[0x0][0x634] ;  /* 0x00018d00ff137b82 */ /* 0x000e240000000800 */
[----:B0-----:R-:W-:-:S05]  /*0f80*/  IADD3 R19, P0, R2, R19, RZ ;  /* 0x0000001302137210 */ /* 0x001fca0007f1e0ff */
[----:B------:R-:W-:-:S04]  /*0f90*/  IMAD.X R23, RZ, RZ, R3, P0 ;  /* 0x000000ffff177224 */ /* 0x000fc800000e0603 */
[----:B------:R-:W-:-:S04]  /*0fa0*/  IMAD.WIDE.U32 R4, R23, R24, RZ ;  /* 0x0000001817047225 */ /* 0x000fc800078e00ff */
[----:B------:R-:W-:-:S04]  /*0fb0*/  IMAD.WIDE.U32 R16, P0, R19, R25, R4 ;  /* 0x0000001913107225 */ /* 0x000fc80007800004 */
[----:B------:R-:W-:-:S04]  /*0fc0*/  IMAD.WIDE.U32 R4, R19, R24, RZ ;  /* 0x0000001813047225 */ /* 0x000fc800078e00ff */
[----:B------:R-:W-:Y:S01]  /*0fd0*/  IMAD.X R19, RZ, RZ, RZ, P0 ;  /* 0x000000ffff137224 */ /* 0x000fe200000e06ff */
[----:B------:R-:W-:Y:S01]  /*0fe0*/  IADD3 RZ, P0, R5, R16, RZ ;  /* 0x0000001005ff7210 */ /* 0x000fe20007f1e0ff */
[----:B------:R-:W-:-:S04]  /*0ff0*/  IMAD.MOV.U32 R18, RZ, RZ, R17 ;  /* 0x000000ffff127224 */ /* 0x000fc800078e0011 */
[----:B------:R-:W-:-:S08]  /*1000*/  IMAD.WIDE.U32.X R4, R23, R25, R18, P0 ;  /* 0x0000001917047225 */ /* 0x000fd000000e0412 */
.L_x_12:
[--C-:B------:R-:W-:Y:S01]  /*1010*/  SHF.R.U64 R32, R4, R6, R5.reuse ;  /* 0x0000000604207219 */ /* 0x100fe20000001205 */
[----:B------:R-:W0:Y:S01]  /*1020*/  LDC.64 R28, c[0x0][0x640] ;  /* 0x00019000ff1c7b82 */ /* 0x000e220000000a00 */
[----:B------:R-:W-:Y:S01]  /*1030*/  I2FP.F32.U32 R4, R14 ;  /* 0x0000000e00047245 */ /* 0x000fe20000201000 */
[----:B------:R-:W-:Y:S01]  /*1040*/  ULDC UR6, c[0x0][0x150] ;  /* 0x0000540000067ab9 */ /* 0x000fe20000000800 */
[----:B------:R-:W-:Y:S02]  /*1050*/  SHF.R.U32.HI R5, RZ, R6, R5 ;  /* 0x00000006ff057219 */ /* 0x000fe40000011605 */
[----:B------:R-:W-:Y:S01]  /*1060*/  IADD3 R17, P0, RZ, -R32, RZ ;  /* 0x80000020ff117210 */ /* 0x000fe20007f1e0ff */
[----:B------:R-:W-:Y:S01]  /*1070*/  FMUL R6, R4, UR6 ;  /* 0x0000000604067c20 */ /* 0x000fe20008400000 */
[----:B------:R-:W-:Y:S01]  /*1080*/  ULDC UR6, c[0x0][0x154] ;  /* 0x0000550000067ab9 */ /* 0x000fe20000000800 */
[----:B------:R-:W1:Y:S02]  /*1090*/  LDC R18, c[0x0][0x618] ;  /* 0x00018600ff127b82 */ /* 0x000e640000000800 */
[----:B------:R-:W-:-:S02]  /*10a0*/  IMAD.X R19, RZ, RZ, ~R5, P0 ;  /* 0x000000ffff137224 */ /* 0x000fc400000e0e05 */
[----:B------:R-:W2:Y:S01]  /*10b0*/  F2I.U32.TRUNC.NTZ R6, R6 ;  /* 0x0000000600067305 */ /* 0x000ea2000020f000 */
[----:B------:R-:W-:-:S03]  /*10c0*/  IMAD.WIDE.U32 R4, R17, R26, R2 ;  /* 0x0000001a11047225 */ /* 0x000fc600078e0002 */
[----:B------:R-:W3:Y:S01]  /*10d0*/  LDC R15, c[0x0][0x144] ;  /* 0x00005100ff0f7b82 */ /* 0x000ee20000000800 */
[----:B------:R-:W-:-:S04]  /*10e0*/  IMAD R16, R19, R26, RZ ;  /* 0x0000001a13107224 */ /* 0x000fc800078e02ff */
[----:B------:R-:W-:-:S03]  /*10f0*/  IMAD R17, R17, R27, R16 ;  /* 0x0000001b11117224 */ /* 0x000fc600078e0210 */
[----:B------:R-:W4:Y:S01]  /*1100*/  LDC R22, c[0x0][0x608] ;  /* 0x00018200ff167b82 */ /* 0x000f220000000800 */
[----:B------:R-:W-:Y:S01]  /*1110*/  IMAD.IADD R17, R5, 0x1, R17 ;  /* 0x0000000105117824 */ /* 0x000fe200078e0211 */
[----:B0-----:R-:W-:Y:S01]  /*1120*/  ISETP.NE.U32.AND P0, PT, R28, RZ, PT ;  /* 0x000000ff1c00720c */ /* 0x001fe20003f05070 */
[----:B--2---:R-:W-:-:S03]  /*1130*/  IMAD.MOV R5, RZ, RZ, -R6 ;  /* 0x000000ffff057224 */ /* 0x004fc600078e0a06 */
[----:B------:R-:W-:Y:S02]  /*1140*/  ISETP.NE.AND.EX P0, PT, R29, RZ, PT, P0 ;  /* 0x000000ff1d00720c */ /* 0x000fe40003f05300 */
[----:B------:R-:W0:Y:S01]  /*1150*/  LDC R19, c[0x0][0x658] ;  /* 0x00019600ff137b82 */ /* 0x000e220000000800 */
[-CC-:B-1----:R-:W-:Y:S02]  /*1160*/  SHF.R.U64 R26, R4, R18.reuse, R17.reuse ;  /* 0x00000012041a7219 */ /* 0x182fe40000001211 */
[----:B------:R-:W-:Y:S02]  /*1170*/  I2FP.F32.U32 R4, R21 ;  /* 0x0000001500047245 */ /* 0x000fe40000201000 */
[----:B------:R-:W-:Y:S01]  /*1180*/  SHF.R.U32.HI R17, RZ, R18, R17 ;  /* 0x00000012ff117219 */ /* 0x000fe20000011611 */
[----:B------:R-:W-:Y:S02]  /*1190*/  IMAD.MOV.U32 R18, RZ, RZ, 0x1 ;  /* 0x00000001ff127424 */ /* 0x000fe400078e00ff */
[----:B------:R-:W1:Y:S01]  /*11a0*/  LDC R24, c[0x0][0x148] ;  /* 0x00005200ff187b82 */ /* 0x000e620000000800 */
[----:B---3--:R-:W-:-:S02]  /*11b0*/  IMAD R6, R15, R5, R14 ;  /* 0x000000050f067224 */ /* 0x008fc400078e020e */
[----:B------:R-:W-:Y:S01]  /*11c0*/  FMUL R5, R4, UR6 ;  /* 0x0000000604057c20 */ /* 0x000fe20008400000 */
[----:B------:R-:W-:-:S04]  /*11d0*/  IMAD.MOV.U32 R4, RZ, RZ, -0x1 ;  /* 0xffffffffff047424 */ /* 0x000fc800078e00ff */
[----:B------:R-:W2:Y:S01]  /*11e0*/  LDC R25, c[0x0][0x600] ;  /* 0x00018000ff197b82 */ /* 0x000ea20000000800 */
[-CC-:B----4-:R-:W-:Y:S02]  /*11f0*/  SHF.R.U64 R34, R26, R22.reuse, R17.reuse ;  /* 0x000000161a227219 */ /* 0x190fe40000001211 */
[----:B------:R-:W-:Y:S02]  /*1200*/  SHF.R.U32.HI R14, RZ, R22, R17 ;  /* 0x00000016ff0e7219 */ /* 0x000fe40000011611 */
[----:B------:R3:W4:Y:S03]  /*1210*/  F2I.U32.TRUNC.NTZ R22, R5 ;  /* 0x0000000500167305 */ /* 0x000726000020f000 */
[----:B------:R-:W1:Y:S01]  /*1220*/  LDC R27, c[0x0][0x648] ;  /* 0x00019200ff1b7b82 */ /* 0x000e620000000800 */
[-C--:B0-----:R-:W-:Y:S02]  /*1230*/  SHF.R.U64 R36, R34, R19.reuse, R14 ;  /* 0x0000001322247219 */ /* 0x081fe4000000120e */
[----:B------:R-:W-:-:S02]  /*1240*/  SHF.L.U32 R4, R4, R19, RZ ;  /* 0x0000001304047219 */ /* 0x000fc400000006ff */
[-C--:B------:R-:W-:Y:S02]  /*1250*/  SHF.R.U32.HI R14, RZ, R19.reuse, R14 ;  /* 0x00000013ff0e7219 */ /* 0x080fe4000001160e */
[----:B------:R-:W-:Y:S01]  /*1260*/  SHF.L.U32 R18, R18, R19, RZ ;  /* 0x0000001312127219 */ /* 0x000fe200000006ff */
[----:B------:R-:W0:Y:S01]  /*1270*/  LDC R31, c[0x0][0x638] ;  /* 0x00018e00ff1f7b82 */ /* 0x000e220000000800 */
[----:B------:R-:W-:Y:S01]  /*1280*/  LOP3.LUT R19, RZ, R4, RZ, 0x33, !PT ;  /* 0x00000004ff137212 */ /* 0x000fe200078e33ff */
[----:B------:R-:W-:Y:S02]  /*1290*/  IMAD.MOV.U32 R4, RZ, RZ, R36 ;  /* 0x000000ffff047224 */ /* 0x000fe400078e0024 */
[----:B---3--:R-:W-:-:S04]  /*12a0*/  IMAD.MOV.U32 R5, RZ, RZ, R14 ;  /* 0x000000ffff057224 */ /* 0x008fc800078e000e */
[----:B------:R-:W3:Y:S01]  /*12b0*/  LDC R30, c[0x0][0x610] ;  /* 0x00018400ff1e7b82 */ /* 0x000ee20000000800 */
[----:B----4-:R-:W-:Y:S05]  /*12c0*/  @!P0 BRA `(.L_x_13) ;  /* 0x0000000000288947 */ /* 0x010fea0003800000 */
[----:B------:R-:W4:Y:S02]  /*12d0*/  LDC R17, c[0x0][0x64c] ;  /* 0x00019300ff117b82 */ /* 0x000f240000000800 */
[----:B----4-:R-:W-:-:S05]  /*12e0*/  IADD3 R17, P0, R36, R17, RZ ;  /* 0x0000001124117210 */ /* 0x010fca0007f1e0ff */
        /* <DEDUP_REMOVED lines=8> */
.L_x_13:
[----:B-1----:R-:W-:Y:S01]  /*1370*/  SHF.R.U64 R4, R4, R27, R5 ;  /* 0x0000001b04047219 */ /* 0x002fe20000001205 */
[----:B--2---:R-:W-:Y:S01]  /*1380*/  VIADD R5, R25, 0xffffffff ;  /* 0xffffffff19057836 */ /* 0x004fe20000000000 */
[----:B------:R-:W-:Y:S01]  /*1390*/  LOP3.LUT R19, R34, R19, RZ, 0xc0, !PT ;  /* 0x0000001322137212 */ /* 0x000fe200078ec0ff */
[----:B------:R-:W-:Y:S02]  /*13a0*/  IMAD.MOV R22, RZ, RZ, -R22 ;  /* 0x000000ffff167224 */ /* 0x000fe400078e0a16 */
[----:B------:R-:W-:Y:S01]  /*13b0*/  IMAD.MOV R14, RZ, RZ, -R4 ;  /* 0x000000ffff0e7224 */ /* 0x000fe200078e0a04 */
[----:B------:R-:W-:Y:S01]  /*13c0*/  LOP3.LUT R5, R26, R5, RZ, 0xc0, !PT ;  /* 0x000000051a057212 */ /* 0x000fe200078ec0ff */
[----:B------:R-:W-:Y:S02]  /*13d0*/  IMAD R19, R18, R4, R19 ;  /* 0x0000000412137224 */ /* 0x000fe400078e0213 */
[----:B------:R-:W-:Y:S02]  /*13e0*/  @P4 IMAD R6, R24, R22, R21 ;  /* 0x0000001618064224 */ /* 0x000fe400078e0215 */
[----:B0-----:R-:W-:-:S02]  /*13f0*/  IMAD R4, R14, R31, R36 ;  /* 0x0000001f0e047224 */ /* 0x001fc400078e0224 */
[----:B---3--:R-:W-:Y:S02]  /*1400*/  IMAD R6, R19, R30, R6 ;  /* 0x0000001e13067224 */ /* 0x008fe400078e0206 */
[----:B------:R-:W-:Y:S02]  /*1410*/  IMAD R5, R4, R25, R5 ;  /* 0x0000001904057224 */ /* 0x000fe400078e0205 */
[----:B------:R-:W-:-:S03]  /*1420*/  IMAD.MOV.U32 R16, RZ, RZ, 0x1 ;  /* 0x00000001ff107424 */ /* 0x000fc600078e00ff */
[----:B------:R-:W-:Y:S02]  /*1430*/  SEL R4, R5, R6, !P4 ;  /* 0x0000000605047207 */ /* 0x000fe40006000000 */
[----:B------:R-:W-:Y:S01]  /*1440*/  SEL R6, R6, R5, !P4 ;  /* 0x0000000506067207 */ /* 0x000fe20006000000 */
[----:B------:R-:W-:-:S07]  /*1450*/  IMAD.MOV.U32 R5, RZ, RZ, R32 ;  /* 0x000000ffff057224 */ /* 0x000fce00078e0020 */
.L_x_11:
[----:B------:R-:W-:Y:S05]  /*1460*/  @!P2 BRA `(.L_x_14) ;  /* 0x0000004000e0a947 */ /* 0x000fea0003800000 */
[----:B------:R-:W-:-:S13]  /*1470*/  ISETP.GT.U32.AND P0, PT, R33, 0x1, PT ;  /* 0x000000012100780c */ /* 0x000fda0003f04070 */
[----:B------:R-:W-:Y:S05]  /*1480*/  @P0 EXIT ;  /* 0x000000000000094d */ /* 0x000fea0003800000 */
.L_x_15:
[----:B------:R-:W-:-:S08]  /*1490*/  NOP ;  /* 0x0000000000007918 */ /* 0x000fd00000000000 */
[----:B------:R-:W0:Y:S02]  /*14a0*/  USETMAXREG.TRY_ALLOC.CTAPOOL UP0, 0xe8 ;  /* 0x000000e8000079c8 */ /* 0x000e240008000600 */
[----:B0-----:R-:W-:-:S13]  /*14b0*/  PLOP3.LUT P0, PT, PT, PT, UP0, 0x80, 0x0 ;  /* 0x000000000000781c */ /* 0x001fda0003f0f008 */
[----:B------:R-:W-:Y:S05]  /*14c0*/  @!P0 BRA `(.L_x_15) ;  /* 0xfffffffc00f08947 */ /* 0x000fea000383ffff */
[----:B------:R-:W-:-:S13]  /*14d0*/  LOP3.LUT P0, RZ, R16, 0xff, RZ, 0xc0, !PT ;  /* 0x000000ff10ff7812 */ /* 0x000fda000780c0ff */
[----:B------:R-:W-:Y:S05]  /*14e0*/  @!P0 EXIT ;  /* 0x000000000000894d */ /* 0x000fea0003800000 */
[----:B------:R-:W0:Y:S01]  /*14f0*/  S2UR UR6, SR_CgaCtaId ;  /* 0x00000000000679c3 */ /* 0x000e220000008800 */
[----:B------:R-:W-:Y:S01]  /*1500*/  SHF.R.S32.HI R11, RZ, 0x1f, R10 ;  /* 0x0000001fff0b7819 */ /* 0x000fe2000001140a */
[----:B------:R-:W-:Y:S01]  /*1510*/  UIADD3 UR7, UR15, -0x1, URZ ;  /* 0xffffffff0f077890 */ /* 0x000fe2000fffe03f */
[----:B------:R-:W-:Y:S01]  /*1520*/  LOP3.LUT R86, R7, 0x1, RZ, 0xfc, !PT ;  /* 0x0000000107567812 */ /* 0x000fe200078efcff */
[----:B------:R-:W-:Y:S01]  /*1530*/  UMOV UR12, 0x400 ;  /* 0x00000400000c7882 */ /* 0x000fe20000000000 */
[CC--:B------:R-:W-:Y:S01]  /*1540*/  LEA.HI R15, R11.reuse, R10.reuse, RZ, 0x2 ;  /* 0x0000000a0b0f7211 */ /* 0x0c0fe200078f10ff */
[----:B------:R-:W-:Y:S01]  /*1550*/  UISETP.LT.AND UP0, UPT, UR13, 0x1, UPT ;  /* 0x000000010d00788c */ /* 0x000fe2000bf01270 */
[----:B------:R-:W-:Y:S01]  /*1560*/  LEA.HI R16, R11, R10, RZ, 0x5 ;  /* 0x0000000a0b107211 */ /* 0x000fe200078f28ff */
[----:B------:R-:W-:Y:S01]  /*1570*/  USHF.L.U32 UR23, UR13, 0x1, URZ ;  /* 0x000000010d177899 */ /* 0x000fe2000800063f */
[--C-:B------:R-:W-:Y:S01]  /*1580*/  SHF.R.S32.HI R14, RZ, 0x2, R15.reuse ;  /* 0x00000002ff0e7819 */ /* 0x100fe2000001140f */
[----:B------:R-:W-:Y:S01]  /*1590*/  USEL UR14, UR13, 0x1, UP0 ;  /* 0x000000010d0e7887 */ /* 0x000fe20008000000 */
[----:B------:R-:W-:Y:S01]  /*15a0*/  SHF.R.S32.HI R17, RZ, 0x1f, R15 ;  /* 0x0000001fff117819 */ /* 0x000fe2000001140f */
[----:B------:R-:W-:Y:S01]  /*15b0*/  UISETP.NE.AND UP0, UPT, UR7, URZ, UPT ;  /* 0x0000003f0700728c */ /* 0x000fe2000bf05270 */
[----:B------:R-:W-:Y:S01]  /*15c0*/  LOP3.LUT R11, R15, 0xfffffffc, RZ, 0xc0, !PT ;  /* 0xfffffffc0f0b7812 */ /* 0x000fe200078ec0ff */
[----:B------:R-:W-:Y:S01]  /*15d0*/  UIADD3 UR14, -UR14, UR13, URZ ;  /* 0x0000000d0e0e7290 */ /* 0x000fe2000fffe13f */
[----:B------:R-:W-:Y:S01]  /*15e0*/  LEA.HI R17, R17, R14, RZ, 0x3 ;  /* 0x0000000e11117211 */ /* 0x000fe200078f18ff */
[----:B------:R-:W-:-:S02]  /*15f0*/  USEL UR9, URZ, 0x1, UP0 ;  /* 0x000000013f097887 */ /* 0x000fc40008000000 */
[----:B------:R-:W-:Y:S01]  /*1600*/  IMAD.IADD R18, R10, 0x1, -R11 ;  /* 0x000000010a127824 */ /* 0x000fe200078e0a0b */
[----:B------:R-:W-:-:S03]  /*1610*/  LOP3.LUT R17, R17, 0xfffffff8, RZ, 0xc0, !PT ;  /* 0xfffffff811117812 */ /* 0x000fc600078ec0ff */
[----:B------:R-:W-:Y:S01]  /*1620*/  IMAD.U32 R87, RZ, RZ, UR9 ;  /* 0x00000009ff577e24 */ /* 0x000fe2000f8e00ff */
[----:B0-----:R-:W-:Y:S01]  /*1630*/  ULEA UR12, UR6, UR12, 0x18 ;  /* 0x0000000c060c7291 */ /* 0x001fe2000f8ec03f */
[----:B------:R-:W-:Y:S01]  /*1640*/  IMAD.IADD R14, R14, 0x1, -R17 ;  /* 0x000000010e0e7824 */ /* 0x000fe200078e0a11 */
[----:B------:R-:W-:Y:S01]  /*1650*/  USHF.L.U32 UR6, UR7, 0x3, URZ ;  /* 0x0000000307067899 */ /* 0x000fe2000800063f */
[----:B------:R-:W-:Y:S01]  /*1660*/  SHF.R.S32.HI R17, RZ, 0x5, R16 ;  /* 0x00000005ff117819 */ /* 0x000fe20000011410 */
[----:B------:R-:W-:Y:S02]  /*1670*/  UIADD3 UR7, UR12, 0x1c300, URZ ;  /* 0x0001c3000c077890 */ /* 0x000fe4000fffe03f */
[----:B------:R-:W-:Y:S01]  /*1680*/  ULOP3.LUT UR6, UR6, 0x8, URZ, 0xc0, !UPT ;  /* 0x0000000806067892 */ /* 0x000fe2000f8ec03f */
[--C-:B------:R-:W-:Y:S01]  /*1690*/  SHF.R.S32.HI R15, RZ, 0x1f, R14.reuse ;  /* 0x0000001fff0f7819 */ /* 0x100fe2000001140e */
[----:B------:R-:W-:Y:S01]  /*16a0*/  UIADD3 UR8, UR12, 0x300, URZ ;  /* 0x000003000c087890 */ /* 0x000fe2000fffe03f */
[----:B------:R-:W-:Y:S01]  /*16b0*/  IMAD R19, R17, -0x10, -R14 ;  /* 0xfffffff011137824 */ /* 0x000fe200078e0a0e */
[----:B------:R-:W-:-:S02]  /*16c0*/  USHF.R.U32.HI UR7, URZ, 0x4, UR7 ;  /* 0x000000043f077899 */ /* 0x000fc40008011607 */
[----:B------:R-:W-:Y:S01]  /*16d0*/  USHF.R.U32.HI UR8, URZ, 0x4, UR8 ;  /* 0x000000043f087899 */ /* 0x000fe20008011608 */
[----:B------:R-:W-:Y:S01]  /*16e0*/  IMAD.WIDE R10, R17, 0x10, R14 ;  /* 0x00000010110a7825 */ /* 0x000fe200078e020e */
[----:B------:R-:W-:Y:S02]  /*16f0*/  ULOP3.LUT UR25, UR6, 0x8, URZ, 0x3c, !UPT ;  /* 0x0000000806197892 */ /* 0x000fe4000f8e3c3f */
[----:B------:R-:W-:Y:S02]  /*1700*/  ULOP3.LUT UR16, UR6, 0x18, URZ, 0x3c, !UPT ;  /* 0x0000001806107892 */ /* 0x000fe4000f8e3c3f */
[----:B------:R-:W-:Y:S01]  /*1710*/  UIADD3 UR24, UR12, 0x1d0, URZ ;  /* 0x000001d00c187890 */ /* 0x000fe2000fffe03f */
[----:B------:R-:W-:Y:S01]  /*1720*/  ULDC UR6, c[0x0][0x284] ;  /* 0x0000a10000067ab9 */ /* 0x000fe20000000800 */
[----:B------:R-:W-:Y:S01]  /*1730*/  ULOP3.LUT UR7, UR7, 0x3fff, URZ, 0xc0, !UPT ;  /* 0x00003fff07077892 */ /* 0x000fe2000f8ec03f */
[----:B------:R-:W-:Y:S01]  /*1740*/  VIADD R19, R19, UR6 ;  /* 0x0000000613137c36 */ /* 0x000fe20008000000 */
[----:B------:R-:W-:-:S02]  /*1750*/  ULOP3.LUT UR8, UR8, 0x3fff, URZ, 0xc0, !UPT ;  /* 0x00003fff08087892 */ /* 0x000fc4000f8ec03f */
[----:B------:R-:W-:Y:S02]  /*1760*/  ULEA UR15, UR15, UR24, 0x3 ;  /* 0x000000180f0f7291 */ /* 0x000fe4000f8e183f */
[----:B------:R-:W-:Y:S02]  /*1770*/  ULOP3.LUT UR17, UR7, 0x10000, URZ, 0xfc, !UPT ;  /* 0x0001000007117892 */ /* 0x000fe4000f8efc3f */
[----:B------:R-:W-:-:S12]  /*1780*/  ULOP3.LUT UR18, UR8, 0x10000, URZ, 0xfc, !UPT ;  /* 0x0001000008127892 */ /* 0x000fd8000f8efc3f */
.L_x_106:
[----:B------:R-:W-:Y:S01]  /*1790*/  SHF.L.U32 R14, R87, 0x1f, RZ ;  /* 0x0000001f570e7819 */ /* 0x000fe200000006ff */
[----:B------:R-:W0:Y:S01]  /*17a0*/  LDC R15, c[0x0][0x28c] ;  /* 0x0000a300ff0f7b82 */ /* 0x000e220000000800 */
[----:B------:R-:W-:Y:S01]  /*17b0*/  UMOV UR6, URZ ;  /* 0x0000003f00067c82 */ /* 0x000fe20008000000 */
[----:B------:R-:W-:Y:S01]  /*17c0*/  UMOV UR19, UR5 ;  /* 0x0000000500137c82 */ /* 0x000fe20008000000 */
[----:B-1----:R-:W1:Y:S01]  /*17d0*/  SYNCS.PHASECHK.TRANS64.TRYWAIT P0, [UR15+-0x8], R14 ;  /* 0xfffff80eff0075a7 */ /* 0x002e62000800014f */
[----:B0-----:R-:W-:Y:S01]  /*17e0*/  ISETP.GE.AND P1, PT, R15, 0x1, PT ;  /* 0x000000010f00780c */ /* 0x001fe20003f26270 */
[----:B-1234-:R-:W-:-:S12]  /*17f0*/  @!P0 BRA `(.L_x_16) ;  /* 0x0000005c00388947 */ /* 0x01efd80003800000 */
.L_x_152:
[----:B------:R-:W-:Y:S01]  /*1800*/  UMOV UR7, URZ ;  /* 0x0000003f00077c82 */ /* 0x000fe20008000000 */
[----:B------:R-:W-:Y:S01]  /*1810*/  UMOV UR8, URZ ;  /* 0x0000003f00087c82 */ /* 0x000fe20008000000 */
[----:B------:R-:W-:Y:S02]  /*1820*/  CS2R R22, SRZ ;  /* 0x0000000000167805 */ /* 0x000fe4000001ff00 */
[----:B------:R-:W-:Y:S02]  /*1830*/  CS2R R56, SRZ ;  /* 0x0000000000387805 */ /* 0x000fe4000001ff00 */
[----:B------:R-:W-:Y:S02]  /*1840*/  CS2R R58, SRZ ;  /* 0x00000000003a7805 */ /* 0x000fe4000001ff00 */
[----:B------:R-:W-:Y:S02]  /*1850*/  CS2R R60, SRZ ;  /* 0x00000000003c7805 */ /* 0x000fe4000001ff00 */
[----:B------:R-:W-:-:S02]  /*1860*/  CS2R R62, SRZ ;  /* 0x00000000003e7805 */ /* 0x000fc4000001ff00 */
[----:B------:R-:W-:Y:S02]  /*1870*/  CS2R R64, SRZ ;  /* 0x0000000000407805 */ /* 0x000fe4000001ff00 */
        /* <DEDUP_REMOVED lines=9> */
[----:B------:R-:W-:Y:S01]  /*1910*/  CS2R R84, SRZ ;  /* 0x0000000000547805 */ /* 0x000fe2000001ff00 */
[----:B------:R-:W-:Y:S01]  /*1920*/  IMAD.U32 R17, RZ, RZ, UR4 ;  /* 0x00000004ff117e24 */ /* 0x000fe2000f8e00ff */
        /* <DEDUP_REMOVED lines=15> */
[----:B------:R-:W-:Y:S01]  /*1a20*/  CS2R R54, SRZ ;  /* 0x0000000000367805 */ /* 0x000fe2000001ff00 */
[----:B------:R-:W-:Y:S06]  /*1a30*/  @!P1 BRA `(.L_x_17) ;  /* 0x0000000400589947 */ /* 0x000fec0003800000 */
[----:B------:R-:W-:-:S13]  /*1a40*/  ISETP.NE.AND P1, PT, R86, 0x3, PT ;  /* 0x000000035600780c */ /* 0x000fda0003f25270 */
[----:B------:R-:W-:Y:S05]  /*1a50*/  @!P1 BRA `(.L_x_18) ;  /* 0x0000000000049947 */ /* 0x000fea0003800000 */
[----:B------:R-:W-:Y:S01]  /*1a60*/  BPT.TRAP 0x1 ;  /* 0x000000040000795c */ /* 0x000fe20000300000 */
.L_x_18:
[----:B------:R-:W-:Y:S01]  /*1a70*/  ULEA UR6, UR5, UR12, 0x3 ;  /* 0x0000000c05067291 */ /* 0x000fe2000f8e183f */
[----:B0-----:R-:W-:-:S05]  /*1a80*/  IMAD.U32 R14, RZ, RZ, UR4 ;  /* 0x00000004ff0e7e24 */ /* 0x001fca000f8e00ff */
[----:B------:R-:W-:-:S04]  /*1a90*/  SHF.L.U32 R14, R14, 0x1f, RZ ;  /* 0x0000001f0e0e7819 */ /* 0x000fc800000006ff */
[----:B------:R0:W1:Y:S01]  /*1aa0*/  SYNCS.PHASECHK.TRANS64.TRYWAIT P0, [UR6], R14 ;  /* 0x0000000eff0075a7 */ /* 0x0000620008000146 */
[----:B------:R-:W-:Y:S05]  /*1ab0*/  @!P1 BRA `(.L_x_19) ;  /* 0x0000000000049947 */ /* 0x000fea0003800000 */
[----:B------:R-:W-:Y:S01]  /*1ac0*/  BPT.TRAP 0x1 ;  /* 0x000000040000795c */ /* 0x000fe20000300000 */
.L_x_19:
[----:B-1----:R-:W-:Y:S05]  /*1ad0*/  @P0 BRA `(.L_x_20) ;  /* 0x0000000000080947 */ /* 0x002fea0003800000 */
[----:B------:R-:W1:Y:S02]  /*1ae0*/  SYNCS.PHASECHK.TRANS64.TRYWAIT P0, [UR6], R14 ;  /* 0x0000000eff0075a7 */ /* 0x000e640008000146 */
[----:B-1----:R-:W-:Y:S05]  /*1af0*/  @!P0 BRA `(.L_x_21) ;  /* 0x0000005800908947 */ /* 0x002fea0003800000 */
.L_x_20:
[----:B------:R-:W-:Y:S01]  /*1b00*/  ULEA UR8, UR5, UR18, 0x8 ;  /* 0x0000001205087291 */ /* 0x000fe2000f8e403f */
[----:B------:R-:W-:Y:S01]  /*1b10*/  WARPGROUP.ARRIVE ;  /* 0x00000000000079c5 */ /* 0x000fe20000000000 */
[----:B------:R-:W-:Y:S01]  /*1b20*/  ULEA UR10, UR5, UR17, 0x8 ;  /* 0x00000011050a7291 */ /* 0x000fe2000f8e403f */
[----:B------:R-:W-:Y:S01]  /*1b30*/  CS2R R22, SRZ ;  /* 0x0000000000167805 */ /* 0x000fe2000001ff00 */
[----:B------:R-:W-:Y:S01]  /*1b40*/  UMOV UR9, 0x80000020 ;  /* 0x8000002000097882 */ /* 0x000fe20000000000 */
[----:B------:R-:W-:Y:S01]  /*1b50*/  UMOV UR11, 0x80000020 ;  /* 0x80000020000b7882 */ /* 0x000fe20000000000 */
[----:B------:R-:W-:Y:S01]  /*1b60*/  ULDC UR7, c[0x0][0x50c] ;  /* 0x0001430000077ab9 */ /* 0x000fe20000000800 */
[----:B------:R-:W-:Y:S01]  /*1b70*/  UMOV UR6, 0x2 ;  /* 0x0000000200067882 */ /* 0x000fe20000000000 */
[----:B------:R-:W-:Y:S01]  /*1b80*/  UISETP.NE.AND UP0, UPT, UR7, 0x2, UPT ;  /* 0x000000020700788c */ /* 0x000fe2000bf05270 */
[----:B------:R-:W-:Y:S02]  /*1b90*/  CS2R R56, SRZ ;  /* 0x0000000000387805 */ /* 0x000fe4000001ff00 */
[----:B------:R-:W-:Y:S01]  /*1ba0*/  CS2R R58, SRZ ;  /* 0x00000000003a7805 */ /* 0x000fe2000001ff00 */
[----:B------:R-:W-:Y:S01]  /*1bb0*/  QGMMA.64x64x32.F32.E5M2.E5M2 R24, gdesc[UR8], RZ, !UPT ;  /* 0x00e00000081879f3 */ /* 0x000fe2000c7038ff */
[----:B------:R-:W-:Y:S01]  /*1bc0*/  USEL UR7, URZ, 0x1, UP0 ;  /* 0x000000013f077887 */ /* 0x000fe20008000000 */
[----:B------:R-:W-:Y:S01]  /*1bd0*/  CS2R R60, SRZ ;  /* 0x00000000003c7805 */ /* 0x000fe2000001ff00 */
[----:B------:R-:W-:Y:S01]  /*1be0*/  UIADD3 UR8, UR8, 0x2, URZ ;  /* 0x0000000208087890 */ /* 0x000fe2000fffe03f */
[----:B------:R-:W-:Y:S01]  /*1bf0*/  CS2R R62, SRZ ;  /* 0x00000000003e7805 */ /* 0x000fe2000001ff00 */
[----:B------:R-:W-:Y:S01]  /*1c00*/  UIADD3 UR10, UR10, 0x2, URZ ;  /* 0x000000020a0a7890 */ /* 0x000fe2000fffe03f */
[----:B------:R-:W-:-:S02]  /*1c10*/  CS2R R64, SRZ ;  /* 0x0000000000407805 */ /* 0x000fc4000001ff00 */
[----:B------:R-:W-:Y:S01]  /*1c20*/  ISETP.NE.AND P0, PT, RZ, UR7, PT ;  /* 0x00000007ff007c0c */ /* 0x000fe2000bf05270 */
[----:B------:R-:W-:Y:S01]  /*1c30*/  UMOV UR9, 0x80000020 ;  /* 0x8000002000097882 */ /* 0x000fe20000000000 */
[----:B------:R-:W-:Y:S01]  /*1c40*/  UMOV UR11, 0x80000020 ;  /* 0x80000020000b7882 */ /* 0x000fe20000000000 */
        /* <DEDUP_REMOVED lines=10> */
[----:B------:R-:W-:Y:S01]  /*1cf0*/  QGMMA.64x64x32.F32.E5M2.E5M2 R24, gdesc[UR8], R24, gsb0 ;  /* 0x00e00000081879f3 */ /* 0x000fe20008003818 */
[----:B------:R-:W-:Y:S05]  /*1d00*/  @!P0 BRA `(.L_x_22) ;  /* 0x0000000000888947 */ /* 0x000fea0003800000 */
[----:B------:R-:W-:Y:S02]  /*1d10*/  WARPGROUP.DEPBAR.LE gsb0, 0x0 ;  /* 0x00008000000079c5 */ /* 0x000fe40000010000 */
[----:B------:R-:W-:-:S01]  /*1d20*/  FADD R85, RZ, R24 ;  /* 0x00000018ff557221 */ /* 0x000fc20000000000 */
[----:B------:R-:W-:Y:S01]  /*1d30*/  FADD R84, RZ, R25 ;  /* 0x00000019ff547221 */ /* 0x000fe20000000000 */
        /* <DEDUP_REMOVED lines=30> */
[----:B------:R-:W-:-:S06]  /*1f20*/  UMOV UR6, URZ ;  /* 0x0000003f00067c82 */ /* 0x000fcc0008000000 */
.L_x_22:
[----:B------:R-:W-:-:S04]  /*1f30*/  UIADD3 UR19, UR5, 0x1, URZ ;  /* 0x0000000105137890 */ /* 0x000fc8000fffe03f */
[----:B------:R-:W-:-:S04]  /*1f40*/  UISETP.NE.AND UP0, UPT, UR19, 0x1c, UPT ;  /* 0x0000001c1300788c */ /* 0x000fc8000bf05270 */
[----:B------:R-:W-:Y:S02]  /*1f50*/  USEL UR8, URZ, 0x1, UP0 ;  /* 0x000000013f087887 */ /* 0x000fe40008000000 */
[----:B------:R-:W-:Y:S02]  /*1f60*/  USEL UR19, UR19, URZ, UP0 ;  /* 0x0000003f13137287 */ /* 0x000fe40008000000 */
[----:B------:R-:W-:-:S06]  /*1f70*/  ULOP3.LUT UR8, UR4, UR8, URZ, 0x3c, !UPT ;  /* 0x0000000804087292 */ /* 0x000fcc000f8e3c3f */
[----:B------:R-:W-:Y:S01]  /*1f80*/  IMAD.U32 R17, RZ, RZ, UR8 ;  /* 0x00000008ff117e24 */ /* 0x000fe2000f8e00ff */
[----:B------:R-:W-:-:S06]  /*1f90*/  UMOV UR8, 0x1 ;  /* 0x0000000100087882 */ /* 0x000fcc0000000000 */
.L_x_17:
[----:B------:R-:W-:-:S06]  /*1fa0*/  UISETP.GE.AND UP0, UPT, UR14, 0x1, UPT ;  /* 0x000000010e00788c */ /* 0x000fcc000bf06270 */
[----:B------:R-:W-:-:S13]  /*1fb0*/  PLOP3.LUT P0, PT, PT, PT, UP0, 0x80, 0x0 ;  /* 0x000000000000781c */ /* 0x000fda0003f0f008 */
[----:B------:R-:W-:Y:S05]  /*1fc0*/  @!P0 BRA `(.L_x_23) ;  /* 0x0000000400648947 */ /* 0x000fea0003800000 */
[----:B01----:R-:W-:Y:S01]  /*1fd0*/  IMAD.U32 R14, RZ, RZ, UR14 ;  /* 0x0000000eff0e7e24 */ /* 0x003fe2000f8e00ff */
[----:B------:R-:W-:Y:S01]  /*1fe0*/  UMOV UR22, UR5 ;  /* 0x0000000500167c82 */ /* 0x000fe20008000000 */
[----:B------:R-:W-:-:S05]  /*1ff0*/  ULDC UR26, c[0x0][0x50c] ;  /* 0x00014300001a7ab9 */ /* 0x000fca0000000800 */
.L_x_31:
[----:B------:R-:W-:-:S13]  /*2000*/  ISETP.NE.AND P1, PT, R86, 0x3, PT ;  /* 0x000000035600780c */ /* 0x000fda0003f25270 */
[----:B01----:R-:W-:Y:S05]  /*2010*/  @!P1 BRA `(.L_x_24) ;  /* 0x0000000000049947 */ /* 0x003fea0003800000 */
[----:B------:R-:W-:Y:S01]  /*2020*/  BPT.TRAP 0x1 ;  /* 0x000000040000795c */ /* 0x000fe20000300000 */
.L_x_24:
[----:B------:R-:W-:Y:S01]  /*2030*/  ULEA UR9, UR19, UR12, 0x3 ;  /* 0x0000000c13097291 */ /* 0x000fe2000f8e183f */
[----:B------:R-:W-:-:S08]  /*2040*/  SHF.L.U32 R15, R17, 0x1f, RZ ;  /* 0x0000001f110f7819 */ /* 0x000fd000000006ff */
[----:B------:R0:W1:Y:S01]  /*2050*/  SYNCS.PHASECHK.TRANS64.TRYWAIT P0, [UR9], R15 ;  /* 0x0000000fff0075a7 */ /* 0x0000620008000149 */
[----:B------:R-:W-:Y:S05]  /*2060*/  @!P1 BRA `(.L_x_25) ;  /* 0x0000000000049947 */ /* 0x000fea0003800000 */
[----:B------:R-:W-:Y:S01]  /*2070*/  BPT.TRAP 0x1 ;  /* 0x000000040000795c */ /* 0x000fe20000300000 */
.L_x_25:
[----:B-1----:R-:W-:Y:S05]  /*2080*/  @P0 BRA `(.L_x_26) ;  /* 0x0000000000080947 */ /* 0x002fea0003800000 */
[----:B------:R-:W1:Y:S02]  /*2090*/  SYNCS.PHASECHK.TRANS64.TRYWAIT P0, [UR9], R15 ;  /* 0x0000000fff0075a7 */ /* 0x000e640008000149 */
[----:B-1----:R-:W-:Y:S05]  /*20a0*/  @!P0 BRA `(.L_x_27) ;  /* 0x00000054003c8947 */ /* 0x002fea0003800000 */
.L_x_26:
[----:B------:R-:W-:Y:S01]  /*20b0*/  UISETP.NE.AND UP0, UPT, UR7, URZ, UPT ;  /* 0x0000003f0700728c */ /* 0x000fe2000bf05270 */
[----:B------:R-:W-:Y:S01]  /*20c0*/  WARPGROUP.ARRIVE ;  /* 0x00000000000079c5 */ /* 0x000fe20000000000 */
[----:B------:R-:W-:Y:S02]  /*20d0*/  ULEA UR10, UR19, UR17, 0x8 ;  /* 0x00000011130a7291 */ /* 0x000fe4000f8e403f */
[----:B------:R-:W-:Y:S01]  /*20e0*/  USEL UR8, UR8, URZ, !UP0 ;  /* 0x0000003f08087287 */ /* 0x000fe2000c000000 */
[----:B------:R-:W-:Y:S01]  /*20f0*/  UMOV UR9, 0x80000020 ;  /* 0x8000002000097882 */ /* 0x000fe20000000000 */
[----:B------:R-:W-:Y:S02]  /*2100*/  UMOV UR11, 0x80000020 ;  /* 0x80000020000b7882 */ /* 0x000fe40000000000 */
[----:B------:R-:W-:Y:S02]  /*2110*/  UISETP.NE.U32.AND UP0, UPT, UR8, URZ, UPT ;  /* 0x0000003f0800728c */ /* 0x000fe4000bf05070 */
[----:B------:R-:W-:-:S02]  /*2120*/  ULEA UR8, UR19, UR18, 0x8 ;  /* 0x0000001213087291 */ /* 0x000fc4000f8e403f */
[----:B------:R-:W-:-:S07]  /*2130*/  UIADD3 UR6, UR6, 0x2, URZ ;  /* 0x0000000206067890 */ /* 0x000fce000fffe03f */
[----:B------:R-:W-:Y:S01]  /*2140*/  QGMMA.64x64x32.F32.E5M2.E5M2 R24, gdesc[UR8], R24, UP0 ;  /* 0x00e00000081879f3 */ /* 0x000fe2000bf03818 */
[----:B------:R-:W-:Y:S02]  /*2150*/  UIADD3 UR8, UR8, 0x2, URZ ;  /* 0x0000000208087890 */ /* 0x000fe4000fffe03f */
[----:B------:R-:W-:Y:S01]  /*2160*/  UIADD3 UR10, UR10, 0x2, URZ ;  /* 0x000000020a0a7890 */ /* 0x000fe2000fffe03f */
[----:B------:R-:W-:Y:S01]  /*2170*/  UMOV UR9, 0x80000020 ;  /* 0x8000002000097882 */ /* 0x000fe20000000000 */
[----:B------:R-:W-:Y:S01]  /*2180*/  UMOV UR11, 0x80000020 ;  /* 0x80000020000b7882 */ /* 0x000fe20000000000 */
[----:B------:R-:W-:-:S04]  /*2190*/  UISETP.NE.AND UP0, UPT, UR6, UR26, UPT ;  /* 0x0000001a0600728c */ /* 0x000fc8000bf05270 */
[----:B------:R-:W-:-:S06]  /*21a0*/  USEL UR7, URZ, 0x1, UP0 ;  /* 0x000000013f077887 */ /* 0x000fcc0008000000 */
[----:B------:R-:W-:Y:S01]  /*21b0*/  ISETP.NE.AND P0, PT, RZ, UR7, PT ;  /* 0x00000007ff007c0c */ /* 0x000fe2000bf05270 */
[----:B------:R-:W-:Y:S03]  /*21c0*/  QGMMA.64x64x32.F32.E5M2.E5M2 R24, gdesc[UR8], R24, gsb0 ;  /* 0x00e00000081879f3 */ /* 0x000fe60008003818 */
[----:B------:R-:W-:-:S09]  /*21d0*/  WARPGROUP.DEPBAR.LE gsb0, 0x1 ;  /* 0x00008000000079c5 */ /* 0x000fd20000010100 */
[----:B------:R-:W-:Y:S05]  /*21e0*/  @!P0 BRA `(.L_x_28) ;  /* 0x0000000000888947 */ /* 0x000fea0003800000 */
[----:B------:R-:W-:Y:S02]  /*21f0*/  WARPGROUP.DEPBAR.LE gsb0, 0x0 ;  /* 0x00008000000079c5 */ /* 0x000fe40000010000 */
[----:B------:R-:W-:-:S01]  /*2200*/  FADD R85, R24, R85 ;  /* 0x0000005518557221 */ /* 0x000fc20000000000 */
[----:B------:R-:W-:Y:S01]  /*2210*/  FADD R84, R25, R84 ;  /* 0x0000005419547221 */ /* 0x000fe20000000000 */
        /* <DEDUP_REMOVED lines=30> */
[----:B------:R-:W-:-:S06]  /*2400*/  UMOV UR6, URZ ;  /* 0x0000003f00067c82 */ /* 0x000fcc0008000000 */
.L_x_28:
[----:B------:R-:W-:Y:S05]  /*2410*/  @!P1 BRA `(.L_x_29) ;  /* 0x0000000000049947 */ /* 0x000fea0003800000 */
[----:B------:R-:W-:Y:S01]  /*2420*/  BPT.TRAP 0x1 ;  /* 0x000000040000795c */ /* 0x000fe20000300000 */
.L_x_29:
[----:B------:R-:W-:Y:S01]  /*2430*/  ULEA UR8, UR22, UR12, 0x3 ;  /* 0x0000000c16087291 */ /* 0x000fe2000f8e183f */
[----:B------:R-:W-:-:S03]  /*2440*/  ISETP.GT.U32.AND P0, PT, R7, 0x1, PT ;  /* 0x000000010700780c */ /* 0x000fc60003f04070 */
[----:B------:R-:W-:-:S04]  /*2450*/  UIADD3 UR8, UR8, 0xe0, URZ ;  /* 0x000000e008087890 */ /* 0x000fc8000fffe03f */
[----:B------:R-:W-:-:S09]  /*2460*/  UPRMT UR8, URZ, 0x654, UR8 ;  /* 0x000006543f087896 */ /* 0x000fd20008000008 */
[----:B------:R-:W-:Y:S01]  /*2470*/  SYNCS.ARRIVE.TRANS64.RED.A1T0 RZ, [UR8], RZ ;  /* 0x000000ffffff79a7 */ /* 0x000fe20008100408 */
[----:B------:R-:W-:Y:S05]  /*2480*/  @P0 BRA `(.L_x_30) ;  /* 0x0000000000040947 */ /* 0x000fea0003800000 */
[----:B------:R-:W-:Y:S01]  /*2490*/  BPT.TRAP 0x1 ;  /* 0x000000040000795c */ /* 0x000fe20000300000 */
.L_x_30:
[----:B------:R-:W-:Y:S01]  /*24a0*/  UIADD3 UR19, UR19, 0x1, URZ ;  /* 0x0000000113137890 */ /* 0x000fe2000fffe03f */
[C---:B------:R-:W-:Y:S01]  /*24b0*/  ISETP.GT.AND P0, PT, R14.reuse, 0x1, PT ;  /* 0x000000010e00780c */ /* 0x040fe20003f04270 */
[----:B------:R-:W-:Y:S01]  /*24c0*/  UIADD3 UR22, UR22, 0x1, URZ ;  /* 0x0000000116167890 */ /* 0x000fe2000fffe03f */
[----:B------:R-:W-:Y:S01]  /*24d0*/  VIADD R14, R14, 0xffffffff ;  /* 0xffffffff0e0e7836 */ /* 0x000fe20000000000 */
[----:B------:R-:W-:Y:S02]  /*24e0*/  UISETP.NE.AND UP0, UPT, UR19, 0x1c, UPT ;  /* 0x0000001c1300788c */ /* 0x000fe4000bf05270 */
[----:B------:R-:W-:Y:S02]  /*24f0*/  UISETP.NE.AND UP1, UPT, UR22, 0x1c, UPT ;  /* 0x0000001c1600788c */ /* 0x000fe4000bf25270 */
[----:B------:R-:W-:Y:S02]  /*2500*/  USEL UR8, URZ, 0x1, UP0 ;  /* 0x000000013f087887 */ /* 0x000fe40008000000 */
[----:B------:R-:W-:-:S02]  /*2510*/  USEL UR19, UR19, URZ, UP0 ;  /* 0x0000003f13137287 */ /* 0x000fc40008000000 */
[----:B------:R-:W-:Y:S02]  /*2520*/  USEL UR22, UR22, URZ, UP1 ;  /* 0x0000003f16167287 */ /* 0x000fe40008800000 */
[----:B------:R-:W-:Y:S01]  /*2530*/  LOP3.LUT R17, R17, UR8, RZ, 0x3c, !PT ;  /* 0x0000000811117c12 */ /* 0x000fe2000f8e3cff */
[----:B------:R-:W-:Y:S01]  /*2540*/  UMOV UR8, 0x1 ;  /* 0x0000000100087882 */ /* 0x000fe20000000000 */
[----:B------:R-:W-:Y:S08]  /*2550*/  @P0 BRA `(.L_x_31) ;  /* 0xfffffff800a80947 */ /* 0x000ff0000383ffff */
.L_x_23:
[----:B------:R-:W-:Y:S01]  /*2560*/  UISETP.NE.AND UP0, UPT, UR6, URZ, UPT ;  /* 0x0000003f0600728c */ /* 0x000fe2000bf05270 */
[----:B01----:R-:W0:Y:S01]  /*2570*/  LDC R14, c[0x0][0x28c] ;  /* 0x0000a300ff0e7b82 */ /* 0x003e220000000800 */
[----:B------:R-:W-:Y:S02]  /*2580*/  IMAD.U32 R15, RZ, RZ, UR25 ;  /* 0x00000019ff0f7e24 */ /* 0x000fe4000f8e00ff */
[----:B------:R-:W-:-:S06]  /*2590*/  USEL UR6, URZ, 0x1, !UP0 ;  /* 0x000000013f067887 */ /* 0x000fcc000c000000 */
[----:B------:R-:W-:-:S13]  /*25a0*/  ISETP.NE.AND P0, PT, RZ, UR6, PT ;  /* 0x00000006ff007c0c */ /* 0x000fda000bf05270 */
[----:B------:R-:W-:Y:S05]  /*25b0*/  @!P0 BRA `(.L_x_32) ;  /* 0x0000000000848947 */ /* 0x000fea0003800000 */
[----:B------:R-:W-:Y:S02]  /*25c0*/  WARPGROUP.DEPBAR.LE gsb0, 0x0 ;  /* 0x00008000000079c5 */ /* 0x000fe40000010000 */
[----:B------:R-:W-:Y:S01]  /*25d0*/  FADD R85, R24, R85 ;  /* 0x0000005518557221 */ /* 0x000fe20000000000 */
        /* <DEDUP_REMOVED lines=30> */
[----:B------:R-:W-:-:S07]  /*27c0*/  FADD R22, R22, R55 ;  /* 0x0000003716167221 */ /* 0x000fce0000000000 */
.L_x_32:
[----:B0-----:R-:W-:Y:S01]  /*27d0*/  ISETP.GE.AND P0, PT, R14, 0x1, PT ;  /* 0x000000010e00780c */ /* 0x001fe20003f06270 */
[----:B------:R0:W-:Y:S01]  /*27e0*/  SYNCS.ARRIVE.TRANS64.A1T0 RZ, [R15+UR24], RZ ;  /* 0x000000ff0fff79a7 */ /* 0x0001e20008100018 */
[----:B------:R-:W-:-:S11]  /*27f0*/  WARPGROUP.DEPBAR.LE gsb0, 0x0 ;  /* 0x00008000000079c5 */ /* 0x000fd60000010000 */
[----:B------:R-:W-:Y:S05]  /*2800*/  @!P0 BRA `(.L_x_33) ;  /* 0x0000000000388947 */ /* 0x000fea0003800000 */
[----:B------:R-:W-:-:S13]  /*2810*/  ISETP.NE.AND P0, PT, R86, 0x3, PT ;  /* 0x000000035600780c */ /* 0x000fda0003f05270 */
[----:B------:R-:W-:Y:S05]  /*2820*/  @!P0 BRA `(.L_x_34) ;  /* 0x0000000000048947 */ /* 0x000fea0003800000 */
[----:B------:R-:W-:Y:S01]  /*2830*/  BPT.TRAP 0x1 ;  /* 0x000000040000795c */ /* 0x000fe20000300000 */
.L_x_34:
[----:B------:R-:W-:Y:S01]  /*2840*/  UIADD3 UR8, UR14, UR5, URZ ;  /* 0x000000050e087290 */ /* 0x000fe2000fffe03f */
[----:B------:R-:W-:-:S03]  /*2850*/  ISETP.GT.U32.AND P0, PT, R7, 0x1, PT ;  /* 0x000000010700780c */ /* 0x000fc60003f04070 */
[----:B------:R-:W-:-:S04]  /*2860*/  USHF.R.U32.HI UR6, URZ, 0x2, UR8 ;  /* 0x000000023f067899 */ /* 0x000fc80008011608 */
[----:B------:R-:W-:-:S04]  /*2870*/  UIMAD.WIDE.U32 UR6, UR6, 0x24924925, URZ ;  /* 0x24924925060678a5 */ /* 0x000fc8000f8e003f */
[----:B------:R-:W-:-:S04]  /*2880*/  UIMAD UR6, UR7, -0x1c, UR8 ;  /* 0xffffffe4070678a4 */ /* 0x000fc8000f8e0208 */
[----:B------:R-:W-:-:S04]  /*2890*/  ULEA UR6, UR6, UR12, 0x3 ;  /* 0x0000000c06067291 */ /* 0x000fc8000f8e183f */
[----:B------:R-:W-:-:S04]  /*28a0*/  UIADD3 UR6, UR6, 0xe0, URZ ;  /* 0x000000e006067890 */ /* 0x000fc8000fffe03f */
[----:B------:R-:W-:-:S09]  /*28b0*/  UPRMT UR6, URZ, 0x654, UR6 ;  /* 0x000006543f067896 */ /* 0x000fd20008000006 */
[----:B------:R-:W-:Y:S01]  /*28c0*/  SYNCS.ARRIVE.TRANS64.RED.A1T0 RZ, [UR6], RZ ;  /* 0x000000ffffff79a7 */ /* 0x000fe20008100406 */
[----:B------:R-:W-:Y:S05]  /*28d0*/  @P0 BRA `(.L_x_33) ;  /* 0x0000000000040947 */ /* 0x000fea0003800000 */
[----:B------:R-:W-:Y:S01]  /*28e0*/  BPT.TRAP 0x1 ;  /* 0x000000040000795c */ /* 0x000fe20000300000 */
.L_x_33:
[----:B------:R-:W-:Y:S01]  /*28f0*/  SHF.L.U32 R14, R87, 0x1f, RZ ;  /* 0x0000001f570e7819 */ /* 0x000fe200000006ff */
[----:B------:R-:W-:Y:S01]  /*2900*/  UIADD3 UR5, UR23, UR5, URZ ;  /* 0x0000000517057290 */ /* 0x000fe2000fffe03f */
[----:B------:R-:W1:Y:S01]  /*2910*/  LDC R29, c[0x0][0x288] ;  /* 0x0000a200ff1d7b82 */ /* 0x000e620000000800 */
[----:B------:R-:W-:Y:S01]  /*2920*/  UISETP.GE.U32.AND UP1, UPT, UR23, 0x1c, UPT ;  /* 0x0000001c1700788c */ /* 0x000fe2000bf26070 */
[----:B------:R-:W-:Y:S01]  /*2930*/  IMAD.SHL.U32 R20, R18, 0x2, RZ ;  /* 0x0000000212147824 */ /* 0x000fe200078e00ff */
[----:B------:R-:W-:Y:S02]  /*2940*/  UISETP.GT.U32.AND UP0, UPT, UR5, 0x1b, UPT ;  /* 0x0000001b0500788c */ /* 0x000fe4000bf04070 */
[----:B------:R-:W-:Y:S02]  /*2950*/  USHF.R.U32.HI UR6, URZ, 0x2, UR5 ;  /* 0x000000023f067899 */ /* 0x000fe40008011605 */
[----:B------:R-:W-:Y:S01]  /*2960*/  UISETP.LT.U32.AND UP0, UPT, UR23, 0x1c, UP0 ;  /* 0x0000001c1700788c */ /* 0x000fe20008701070 */
[----:B------:R-:W2:Y:S01]  /*2970*/  SYNCS.PHASECHK.TRANS64.TRYWAIT P0, [UR15+0x8], R14 ;  /* 0x0000080eff0075a7 */ /* 0x000ea2000800014f */
[----:B------:R-:W-:Y:S01]  /*2980*/  UIMAD.WIDE.U32 UR6, UR6, 0x24924925, URZ ;  /* 0x24924925060678a5 */ /* 0x000fe2000f8e003f */
[----:B------:R-:W-:Y:S01]  /*2990*/  SHF.R.S32.HI R21, RZ, 0x1f, R20 ;  /* 0x0000001fff157819 */ /* 0x000fe20000011414 */
[----:B------:R-:W-:-:S02]  /*29a0*/  USEL UR8, URZ, 0x1, !UP0 ;  /* 0x000000013f087887 */ /* 0x000fc4000c000000 */
[----:B------:R-:W-:Y:S02]  /*29b0*/  UIMAD UR5, UR7, -0x1c, UR5 ;  /* 0xffffffe4070578a4 */ /* 0x000fe4000f8e0205 */
[----:B------:R-:W-:-:S04]  /*29c0*/  ULOP3.LUT UR4, UR4, UR8, URZ, 0x3c, !UPT ;  /* 0x0000000804047292 */ /* 0x000fc8000f8e3c3f */
[----:B------:R-:W-:Y:S01]  /*29d0*/  @UP1 ULOP3.LUT UR4, UR4, 0x1, UR7, 0x78, !UPT ;  /* 0x0000000104041892 */ /* 0x000fe2000f8e7807 */
[----:B-12---:R-:W-:Y:S11]  /*29e0*/  @!P0 BRA `(.L_x_35) ;  /* 0x0000004c00048947 */ /* 0x006ff60003800000 */
.L_x_153:
[----:B------:R-:W-:Y:S01]  /*29f0*/  IMAD.SHL.U32 R31, R4, 0x40, RZ ;  /* 0x00000040041f7824 */ /* 0x000fe200078e00ff */
[----:B------:R-:W-:Y:S01]  /*2a00*/  ULDC UR8, c[0x0][0x284] ;  /* 0x0000a10000087ab9 */ /* 0x000fe20000000800 */
[----:B------:R-:W-:Y:S01]  /*2a10*/  IMAD.SHL.U32 R4, R6, 0x40, RZ ;  /* 0x0000004006047824 */ /* 0x000fe200078e00ff */
[----:B------:R-:W-:Y:S01]  /*2a20*/  SHF.R.S32.HI R30, RZ, 0x1f, R5 ;  /* 0x0000001fff1e7819 */ /* 0x000fe20000011405 */
[----:B------:R-:W-:Y:S01]  /*2a30*/  ULDC.64 UR6, c[0x0][0x5d0] ;  /* 0x0001740000067ab9 */ /* 0x000fe20000000a00 */
[----:B------:R-:W-:Y:S01]  /*2a40*/  SHF.R.S32.HI R28, RZ, 0x1f, R31 ;  /* 0x0000001fff1c7819 */ /* 0x000fe2000001141f */
[----:B0-----:R-:W-:Y:S01]  /*2a50*/  IMAD.WIDE.U32 R14, R5, UR6, R20 ;  /* 0x00000006050e7c25 */ /* 0x001fe2000f8e0014 */
[----:B------:R-:W-:-:S03]  /*2a60*/  ISETP.GE.AND P0, PT, R4, UR8, PT ;  /* 0x0000000804007c0c */ /* 0x000fc6000bf06270 */
[----:B------:R-:W-:Y:S01]  /*2a70*/  IMAD R16, R30, UR6, RZ ;  /* 0x000000061e107c24 */ /* 0x000fe2000f8e02ff */
[C---:B------:R-:W-:Y:S02]  /*2a80*/  ISETP.GE.OR P0, PT, R31.reuse, R29, P0 ;  /* 0x0000001d1f00720c */ /* 0x040fe40000706670 */
[----:B------:R-:W-:Y:S01]  /*2a90*/  IADD3 R14, P1, R31, R14, RZ ;  /* 0x0000000e1f0e7210 */ /* 0x000fe20007f3e0ff */
[----:B------:R-:W-:-:S05]  /*2aa0*/  IMAD R17, R5, UR7, R16 ;  /* 0x0000000705117c24 */ /* 0x000fca000f8e0210 */
[----:B------:R-:W-:-:S05]  /*2ab0*/  IADD3.X R15, R28, R15, R17, P1, !PT ;  /* 0x0000000f1c0f7210 */ /* 0x000fca0000ffe411 */
[----:B------:R-:W-:Y:S05]  /*2ac0*/  @P0 BRA `(.L_x_36) ;  /* 0x0000002400a80947 */ /* 0x000fea0003800000 */
[----:B------:R-:W0:Y:S01]  /*2ad0*/  LDC.64 R24, c[0x0][0x5c8] ;  /* 0x00017200ff187b82 */ /* 0x000e220000000a00 */
[----:B------:R-:W-:Y:S01]  /*2ae0*/  IMAD.WIDE R26, R6, 0x40, R10 ;  /* 0x00000040061a7825 */ /* 0x000fe200078e020a */
[----:B------:R-:W-:Y:S01]  /*2af0*/  ULDC.64 UR6, c[0x0][0x5c0] ;  /* 0x0001700000067ab9 */ /* 0x000fe20000000a00 */
[----:B------:R-:W-:Y:S02]  /*2b00*/  BSSY B0, `(.L_x_36) ;  /* 0x0000266000007945 */ /* 0x000fe40003800000 */
[-C--:B0-----:R-:W-:Y:S02]  /*2b10*/  IMAD R6, R27, R24.reuse, RZ ;  /* 0x000000181b067224 */ /* 0x081fe400078e02ff */
[----:B------:R-:W-:-:S04]  /*2b20*/  IMAD.WIDE.U32 R14, R26, R24, R14 ;  /* 0x000000181a0e7225 */ /* 0x000fc800078e000e */
[----:B------:R-:W-:Y:S01]  /*2b30*/  IMAD R17, R26, R25, R6 ;  /* 0x000000191a117224 */ /* 0x000fe200078e0206 */
[----:B------:R-:W-:Y:S02]  /*2b40*/  LEA R16, P0, R24, R14, 0x3 ;  /* 0x0000000e18107211 */ /* 0x000fe400078018ff */
[----:B------:R-:W-:Y:S01]  /*2b50*/  IADD3 R14, P1, R14, UR6, RZ ;  /* 0x000000060e0e7c10 */ /* 0x000fe2000ff3e0ff */
[----:B------:R-:W-:Y:S01]  /*2b60*/  IMAD.IADD R17, R15, 0x1, R17 ;  /* 0x000000010f117824 */ /* 0x000fe200078e0211 */
[----:B------:R-:W-:-:S04]  /*2b70*/  IADD3 R16, P2, R16, UR6, RZ ;  /* 0x0000000610107c10 */ /* 0x000fc8000ff5e0ff */
[----:B------:R-:W-:Y:S01]  /*2b80*/  LEA.HI.X R6, R24, R17, R25, 0x3, P0 ;  /* 0x0000001118067211 */ /* 0x000fe200000f1c19 */
[----:B------:R-:W-:Y:S01]  /*2b90*/  IMAD R24, R18, -0x2, R29 ;  /* 0xfffffffe12187824 */ /* 0x000fe200078e021d */
[----:B-----5:R-:W-:Y:S02]  /*2ba0*/  FSETP.NEU.AND P0, PT, R13, RZ, PT ;  /* 0x000000ff0d00720b */ /* 0x020fe40003f0d000 */
[----:B------:R-:W-:Y:S01]  /*2bb0*/  IADD3.X R15, R17, UR7, RZ, P1, !PT ;  /* 0x00000007110f7c10 */ /* 0x000fe20008ffe4ff */
[----:B------:R-:W-:Y:S01]  /*2bc0*/  IMAD.IADD R24, R24, 0x1, -R31 ;  /* 0x0000000118187824 */ /* 0x000fe200078e0a1f */
[----:B------:R-:W-:Y:S01]  /*2bd0*/  IADD3.X R17, R6, UR7, RZ, P2, !PT ;  /* 0x0000000706117c10 */ /* 0x000fe200097fe4ff */
[----:B------:R-:W-:-:S08]  /*2be0*/  IMAD.IADD R6, R19, 0x1, -R4 ;  /* 0x0000000113067824 */ /* 0x000fd000078e0a04 */
[----:B------:R-:W-:Y:S05]  /*2bf0*/  @!P0 BRA `(.L_x_37) ;  /* 0x0000001c00188947 */ /* 0x000fea0003800000 */
[----:B------:R-:W-:Y:S01]  /*2c00*/  ULDC.64 UR6, c[0x0][0x5b8] ;  /* 0x00016e0000067ab9 */ /* 0x000fe20000000a00 */
[----:B------:R-:W-:Y:S01]  /*2c10*/  ULDC.64 UR8, c[0x0][0x5a8] ;  /* 0x00016a0000087ab9 */ /* 0x000fe20000000a00 */
[----:B------:R-:W-:Y:S01]  /*2c20*/  IMAD.WIDE.U32 R20, R5, UR6, R20 ;  /* 0x0000000605147c25 */ /* 0x000fe2000f8e0014 */
[----:B------:R-:W-:Y:S03]  /*2c30*/  BSSY B1, `(.L_x_38) ;  /* 0x0000010000017945 */ /* 0x000fe60003800000 */
[----:B------:R-:W-:Y:S01]  /*2c40*/  IMAD R4, R30, UR6, RZ ;  /* 0x000000061e047c24 */ /* 0x000fe2000f8e02ff */
[----:B------:R-:W-:-:S03]  /*2c50*/  IADD3 R20, P0, R31, R20, RZ ;  /* 0x000000141f147210 */ /* 0x000fc60007f1e0ff */
[----:B------:R-:W-:Y:S01]  /*2c60*/  IMAD R5, R5, UR7, R4 ;  /* 0x0000000705057c24 */ /* 0x000fe2000f8e0204 */
[----:B------:R-:W-:Y:S02]  /*2c70*/  ULDC.64 UR6, c[0x0][0x5b0] ;  /* 0x00016c0000067ab9 */ /* 0x000fe40000000a00 */
[----:B------:R-:W-:Y:S02]  /*2c80*/  IMAD R25, R27, UR6, RZ ;  /* 0x000000061b197c24 */ /* 0x000fe4000f8e02ff */
[----:B------:R-:W-:Y:S02]  /*2c90*/  IADD3.X R21, R28, R21, R5, P0, !PT ;  /* 0x000000151c157210 */ /* 0x000fe400007fe405 */
[----:B------:R-:W-:Y:S01]  /*2ca0*/  ISETP.GE.AND P0, PT, R24, 0x1, PT ;  /* 0x000000011800780c */ /* 0x000fe20003f06270 */
[C---:B------:R-:W-:Y:S02]  /*2cb0*/  IMAD R25, R26.reuse, UR7, R25 ;  /* 0x000000071a197c24 */ /* 0x040fe4000f8e0219 */
[----:B------:R-:W-:Y:S01]  /*2cc0*/  IMAD.WIDE.U32 R4, R26, UR6, R20 ;  /* 0x000000061a047c25 */ /* 0x000fe2000f8e0014 */
[----:B------:R-:W-:-:S02]  /*2cd0*/  ISETP.LT.OR P3, PT, R6, 0x1, !P0 ;  /* 0x000000010600780c */ /* 0x000fc40004761670 */
[----:B------:R-:W-:-:S04]  /*2ce0*/  IADD3 R4, P1, R4, UR8, RZ ;  /* 0x0000000804047c10 */ /* 0x000fc8000ff3e0ff */
[--C-:B------:R-:W-:Y:S02]  /*2cf0*/  IADD3.X R5, R5, UR9, R25.reuse, P1, !PT ;  /* 0x0000000905057c10 */ /* 0x100fe40008ffe419 */
[----:B------:R-:W-:-:S05]  /*2d00*/  PRMT R25, RZ, 0x7610, R25 ;  /* 0x00007610ff197816 */ /* 0x000fca0000000019 */
[----:B------:R-:W-:Y:S05]  /*2d10*/  @P3 BRA `(.L_x_39) ;  /* 0x0000000000043947 */ /* 0x000fea0003800000 */
[----:B------:R0:W5:Y:S02]  /*2d20*/  LDG.E.U8 R25, desc[UR20][R4.64] ;  /* 0x0000001404197981 */ /* 0x000164000c1e1100 */
.L_x_39:
[----:B------:R-:W-:Y:S05]  /*2d30*/  BSYNC B1 ;  /* 0x0000000000017941 */ /* 0x000fea0003800000 */
.L_x_38:
[----:B-----5:R-:W-:Y:S01]  /*2d40*/  LOP3.LUT R25, R25, 0xff, RZ, 0xc0, !PT ;  /* 0x000000ff19197812 */ /* 0x020fe200078ec0ff */
[----:B------:R-:W-:Y:S01]  /*2d50*/  BSSY B1, `(.L_x_40) ;  /* 0x000000c000017945 */ /* 0x000fe20003800000 */
[----:B------:R-:W-:Y:S02]  /*2d60*/  ISETP.GE.AND P1, PT, R24, 0x2, PT ;  /* 0x000000021800780c */ /* 0x000fe40003f26270 */
[----:B------:R-:W-:Y:S02]  /*2d70*/  F2FP.F16.E5M2.UNPACK_B R25, R25 ;  /* 0x00000019ff19723e */ /* 0x000fe400020004ff */
[----:B------:R-:W-:-:S03]  /*2d80*/  ISETP.LT.OR P2, PT, R6, 0x1, !P1 ;  /* 0x000000010600780c */ /* 0x000fc60004f41670 */
[----:B------:R-:W-:Y:S01]  /*2d90*/  HADD2.F32 R28, -RZ, R25.H0_H0 ;  /* 0x20000019ff1c7230 */ /* 0x000fe20000004100 */
[----:B------:R-:W-:-:S04]  /*2da0*/  PRMT R25, RZ, 0x7610, R25 ;  /* 0x00007610ff197816 */ /* 0x000fc80000000019 */
[----:B------:R-:W-:-:S04]  /*2db0*/  FMUL R28, R28, R13 ;  /* 0x0000000d1c1c7220 */ /* 0x000fc80000400000 */
[----:B------:R-:W-:-:S05]  /*2dc0*/  FFMA R28, R85, R12, R28 ;  /* 0x0000000c551c7223 */ /* 0x000fca000000001c */
[----:B------:R-:W-:-:S05]  /*2dd0*/  F2FP.SATFINITE.E5M2.F32.PACK_AB_MERGE_C R29, RZ, R28, RZ ;  /* 0x0000001cff1d723e */ /* 0x000fca00048060ff */
[----:B------:R1:W-:Y:S01]  /*2de0*/  @!P3 STG.E.U8 desc[UR20][R14.64], R29 ;  /* 0x0000001d0e00b986 */ /* 0x0003e2000c101114 */
[----:B------:R-:W-:Y:S05]  /*2df0*/  @P2 BRA `(.L_x_41) ;  /* 0x0000000000042947 */ /* 0x000fea0003800000 */
[----:B------:R2:W5:Y:S02]  /*2e00*/  LDG.E.U8 R25, desc[UR20][R4.64+0x1] ;  /* 0x0000011404197981 */ /* 0x000564000c1e1100 */
.L_x_41:
[----:B------:R-:W-:Y:S05]  /*2e10*/  BSYNC B1 ;  /* 0x0000000000017941 */ /* 0x000fea0003800000 */
.L_x_40:
[----:B-----5:R-:W-:Y:S01]  /*2e20*/  LOP3.LUT R25, R25, 0xff, RZ, 0xc0, !PT ;  /* 0x000000ff19197812 */ /* 0x020fe200078ec0ff */
[----:B------:R-:W-:Y:S01]  /*2e30*/  BSSY B1, `(.L_x_42) ;  /* 0x0000012000017945 */ /* 0x000fe20003800000 */
[----:B-1----:R-:W-:Y:S02]  /*2e40*/  IADD3 R29, P3, R26, 0x8, RZ ;  /* 0x000000081a1d7810 */ /* 0x002fe40007f7e0ff */
[----:B------:R-:W-:Y:S02]  /*2e50*/  F2FP.F16.E5M2.UNPACK_B R25, R25 ;  /* 0x00000019ff19723e */ /* 0x000fe400020004ff */
[----:B------:R-:W-:Y:S01]  /*2e60*/  ISETP.LT.OR P0, PT, R6, 0x9, !P0 ;  /* 0x000000090600780c */ /* 0x000fe20004701670 */
[----:B------:R-:W-:Y:S02]  /*2e70*/  IMAD.X R27, RZ, RZ, R27, P3 ;  /* 0x000000ffff1b7224 */ /* 0x000fe400018e061b */
[----:B------:R-:W-:Y:S02]  /*2e80*/  HADD2.F32 R26, -RZ, R25.H0_H0 ;  /* 0x20000019ff1a7230 */ /* 0x000fe40000004100 */
[----:B------:R-:W-:-:S04]  /*2e90*/  IMAD.WIDE.U32 R20, R29, UR6, R20 ;  /* 0x000000061d147c25 */ /* 0x000fc8000f8e0014 */
[----:B------:R-:W-:Y:S01]  /*2ea0*/  FMUL R25, R26, R13 ;  /* 0x0000000d1a197220 */ /* 0x000fe20000400000 */
[----:B------:R-:W-:Y:S01]  /*2eb0*/  IMAD R26, R27, UR6, RZ ;  /* 0x000000061b1a7c24 */ /* 0x000fe2000f8e02ff */
[----:B------:R-:W-:Y:S02]  /*2ec0*/  IADD3 R20, P3, R20, UR8, RZ ;  /* 0x0000000814147c10 */ /* 0x000fe4000ff7e0ff */
[----:B------:R-:W-:Y:S01]  /*2ed0*/  FFMA R25, R84, R12, R25 ;  /* 0x0000000c54197223 */ /* 0x000fe20000000019 */
[----:B------:R-:W-:-:S04]  /*2ee0*/  IMAD R29, R29, UR7, R26 ;  /* 0x000000071d1d7c24 */ /* 0x000fc8000f8e021a */
[----:B------:R-:W-:Y:S02]  /*2ef0*/  F2FP.SATFINITE.E5M2.F32.PACK_AB_MERGE_C R27, RZ, R25, RZ ;  /* 0x00000019ff1b723e */ /* 0x000fe400048060ff */
[----:B------:R-:W-:Y:S02]  /*2f00*/  IADD3.X R21, R21, UR9, R29, P3, !PT ;  /* 0x0000000915157c10 */ /* 0x000fe40009ffe41d */
[----:B------:R-:W-:Y:S01]  /*2f10*/  PRMT R25, RZ, 0x7610, R25 ;  /* 0x00007610ff197816 */ /* 0x000fe20000000019 */
[----:B------:R1:W-:Y:S01]  /*2f20*/  @!P2 STG.E.U8 desc[UR20][R14.64+0x1], R27 ;  /* 0x0000011b0e00a986 */ /* 0x0003e2000c101114 */
[----:B------:R-:W-:Y:S05]  /*2f30*/  @P0 BRA `(.L_x_43) ;  /* 0x0000000000040947 */ /* 0x000fea0003800000 */
[----:B------:R3:W5:Y:S02]  /*2f40*/  LDG.E.U8 R25, desc[UR20][R20.64] ;  /* 0x0000001414197981 */ /* 0x000764000c1e1100 */
.L_x_43:
[----:B------:R-:W-:Y:S05]  /*2f50*/  BSYNC B1 ;  /* 0x0000000000017941 */ /* 0x000fea0003800000 */
.L_x_42:
[----:B-----5:R-:W-:Y:S01]  /*2f60*/  LOP3.LUT R25, R25, 0xff, RZ, 0xc0, !PT ;  /* 0x000000ff19197812 */ /* 0x020fe200078ec0ff */
[----:B------:R-:W-:Y:S01]  /*2f70*/  BSSY B1, `(.L_x_44) ;  /* 0x000000b000017945 */ /* 0x000fe20003800000 */
[----:B------:R-:W-:Y:S02]  /*2f80*/  ISETP.LT.OR P1, PT, R6, 0x9, !P1 ;  /* 0x000000090600780c */ /* 0x000fe40004f21670 */
[----:B------:R-:W-:-:S05]  /*2f90*/  F2FP.F16.E5M2.UNPACK_B R25, R25 ;  /* 0x00000019ff19723e */ /* 0x000fca00020004ff */
[----:B------:R-:W-:Y:S01]  /*2fa0*/  HADD2.F32 R26, -RZ, R25.H0_H0 ;  /* 0x20000019ff1a7230 */ /* 0x000fe20000004100 */
[----:B------:R-:W-:-:S04]  /*2fb0*/  PRMT R25, RZ, 0x7610, R25 ;  /* 0x00007610ff197816 */ /* 0x000fc80000000019 */
[----:B------:R-:W-:-:S04]  /*2fc0*/  FMUL R26, R26, R13 ;  /* 0x0000000d1a1a7220 */ /* 0x000fc80000400000 */
[----:B------:R-:W-:-:S05]  /*2fd0*/  FFMA R26, R83, R12, R26 ;  /* 0x0000000c531a7223 */ /* 0x000fca000000001a */
[----:B-1----:R-:W-:-:S05]  /*2fe0*/  F2FP.SATFINITE.E5M2.F32.PACK_AB_MERGE_C R27, RZ, R26, RZ ;  /* 0x0000001aff1b723e */ /* 0x002fca00048060ff */
[----:B------:R1:W-:Y:S01]  /*2ff0*/  @!P0 STG.E.U8 desc[UR20][R16.64], R27 ;  /* 0x0000001b10008986 */ /* 0x0003e2000c101114 */
[----:B------:R-:W-:Y:S05]  /*3000*/  @P1 BRA `(.L_x_45) ;  /* 0x0000000000041947 */ /* 0x000fea0003800000 */
[----:B------:R4:W5:Y:S02]  /*3010*/  LDG.E.U8 R25, desc[UR20][R20.64+0x1] ;  /* 0x0000011414197981 */ /* 0x000964000c1e1100 */
.L_x_45:
[----:B------:R-:W-:Y:S05]  /*3020*/  BSYNC B1 ;  /* 0x0000000000017941 */ /* 0x000fea0003800000 */
.L_x_44:
[----:B-----5:R-:W-:Y:S01]  /*3030*/  LOP3.LUT R25, R25, 0xff, RZ, 0xc0, !PT ;  /* 0x000000ff19197812 */ /* 0x020fe200078ec0ff */
[----:B------:R-:W-:Y:S01]  /*3040*/  BSSY B1, `(.L_x_46) ;  /* 0x000000c000017945 */ /* 0x000fe20003800000 */
[----:B------:R-:W-:Y:S02]  /*3050*/  ISETP.GE.AND P0, PT, R24, 0x9, PT ;  /* 0x000000091800780c */ /* 0x000fe40003f06270 */
[----:B------:R-:W-:Y:S02]  /*3060*/  F2FP.F16.E5M2.UNPACK_B R25, R25 ;  /* 0x00000019ff19723e */ /* 0x000fe400020004ff */
[----:B------:R-:W-:-:S03]  /*3070*/  ISETP.LT.OR P2, PT, R6, 0x1, !P0 ;  /* 0x000000010600780c */ /* 0x000fc60004741670 */
[----:B------:R-:W-:-:S05]  /*3080*/  HADD2.F32 R26, -RZ, R25.H0_H0 ;  /* 0x20000019ff1a7230 */ /* 0x000fca0000004100 */
[----:B------:R-:W-:-:S04]  /*3090*/  FMUL R25, R26, R13 ;  /* 0x0000000d1a197220 */ /* 0x000fc80000400000 */
[----:B------:R-:W-:-:S05]  /*30a0*/  FFMA R25, R82, R12, R25 ;  /* 0x0000000c52197223 */ /* 0x000fca0000000019 */
[----:B-1----:R-:W-:Y:S02]  /*30b0*/  F2FP.SATFINITE.E5M2.F32.PACK_AB_MERGE_C R27, RZ, R25, RZ ;  /* 0x00000019ff1b723e */ /* 0x002fe400048060ff */
[----:B------:R-:W-:-:S03]  /*30c0*/  PRMT R25, RZ, 0x7610, R25 ;  /* 0x00007610ff197816 */ /* 0x000fc60000000019 */
[----:B------:R1:W-:Y:S01]  /*30d0*/  @!P1 STG.E.U8 desc[UR20][R16.64+0x1], R27 ;  /* 0x0000011b10009986 */ /* 0x0003e2000c101114 */
[----:B------:R-:W-:Y:S05]  /*30e0*/  @P2 BRA `(.L_x_47) ;  /* 0x0000000000042947 */ /* 0x000fea0003800000 */
[----:B------:R0:W5:Y:S02]  /*30f0*/  LDG.E.U8 R25, desc[UR20][R4.64+0x8] ;  /* 0x0000081404197981 */ /* 0x000164000c1e1100 */
.L_x_47:
[----:B------:R-:W-:Y:S05]  /*3100*/  BSYNC B1 ;  /* 0x0000000000017941 */ /* 0x000fea0003800000 */
.L_x_46:
        /* <DEDUP_REMOVED lines=13> */
.L_x_49:
[----:B------:R-:W-:Y:S05]  /*31e0*/  BSYNC B1 ;  /* 0x0000000000017941 */ /* 0x000fea0003800000 */
.L_x_48:
[----:B-----5:R-:W-:Y:S01]  /*31f0*/  LOP3.LUT R25, R25, 0xff, RZ, 0xc0, !PT ;  /* 0x000000ff19197812 */ /* 0x020fe200078ec0ff */
[----:B------:R-:W-:Y:S01]  /*3200*/  BSSY B1, `(.L_x_50) ;  /* 0x000000b000017945 */ /* 0x000fe20003800000 */
[----:B------:R-:W-:Y:S02]  /*3210*/  ISETP.LT.OR P0, PT, R6, 0x9, !P0 ;  /* 0x000000090600780c */ /* 0x000fe40004701670 */
[----:B------:R-:W-:-:S05]  /*3220*/  F2FP.F16.E5M2.UNPACK_B R25, R25 ;  /* 0x00000019ff19723e */ /* 0x000fca00020004ff */
        /* <DEDUP_REMOVED lines=8> */
.L_x_51:
[----:B------:R-:W-:Y:S05]  /*32b0*/  BSYNC B1 ;  /* 0x0000000000017941 */ /* 0x000fea0003800000 */
.L_x_50:
        /* <DEDUP_REMOVED lines=12> */
.L_x_53:
[----:B------:R-:W-:Y:S05]  /*3380*/  BSYNC B1 ;  /* 0x0000000000017941 */ /* 0x000fea0003800000 */
.L_x_52:
        /* <DEDUP_REMOVED lines=13> */
.L_x_55:
[----:B------:R-:W-:Y:S05]  /*3460*/  BSYNC B1 ;  /* 0x0000000000017941 */ /* 0x000fea0003800000 */
.L_x_54:
        /* <DEDUP_REMOVED lines=13> */
.L_x_57:
[----:B------:R-:W-:Y:S05]  /*3540*/  BSYNC B1 ;  /* 0x0000000000017941 */ /* 0x000fea0003800000 */
.L_x_56:
        /* <DEDUP_REMOVED lines=12> */
.L_x_59:
[----:B------:R-:W-:Y:S05]  /*3610*/  BSYNC B1 ;  /* 0x0000000000017941 */ /* 0x000fea0003800000 */
.L_x_58:
        /* <DEDUP_REMOVED lines=12> */
.L_x_61:
[----:B------:R-:W-:Y:S05]  /*36e0*/  BSYNC B1 ;  /* 0x0000000000017941 */ /* 0x000fea0003800000 */
.L_x_60:
        /* <DEDUP_REMOVED lines=13> */
.L_x_63:
[----:B------:R-:W-:Y:S05]  /*37c0*/  BSYNC B1 ;  /* 0x0000000000017941 */ /* 0x000fea0003800000 */
.L_x_62:
        /* <DEDUP_REMOVED lines=13> */
.L_x_65:
[----:B------:R-:W-:Y:S05]  /*38a0*/  BSYNC B1 ;  /* 0x0000000000017941 */ /* 0x000fea0003800000 */
.L_x_64:
        /* <DEDUP_REMOVED lines=12> */
.L_x_67:
[----:B------:R-:W-:Y:S05]  /*3970*/  BSYNC B1 ;  /* 0x0000000000017941 */ /* 0x000fea0003800000 */
.L_x_66:
        /* <DEDUP_REMOVED lines=12> */
.L_x_69:
[----:B------:R-:W-:Y:S05]  /*3a40*/  BSYNC B1 ;  /* 0x0000000000017941 */ /* 0x000fea0003800000 */
.L_x_68:
        /* <DEDUP_REMOVED lines=13> */
.L_x_71:
[----:B------:R-:W-:Y:S05]  /*3b20*/  BSYNC B1 ;  /* 0x0000000000017941 */ /* 0x000fea0003800000 */
.L_x_70:
        /* <DEDUP_REMOVED lines=13> */
.L_x_73:
[----:B------:R-:W-:Y:S05]  /*3c00*/  BSYNC B1 ;  /* 0x0000000000017941 */ /* 0x000fea0003800000 */
.L_x_72:
        /* <DEDUP_REMOVED lines=12> */
.L_x_75:
[----:B------:R-:W-:Y:S05]  /*3cd0*/  BSYNC B1 ;  /* 0x0000000000017941 */ /* 0x000fea0003800000 */
.L_x_74:
        /* <DEDUP_REMOVED lines=12> */
.L_x_77:
[----:B------:R-:W-:Y:S05]  /*3da0*/  BSYNC B1 ;  /* 0x0000000000017941 */ /* 0x000fea0003800000 */
.L_x_76:
        /* <DEDUP_REMOVED lines=13> */
.L_x_79:
[----:B------:R-:W-:Y:S05]  /*3e80*/  BSYNC B1 ;  /* 0x0000000000017941 */ /* 0x000fea0003800000 */
.L_x_78:
        /* <DEDUP_REMOVED lines=13> */
.L_x_81:
[----:B------:R-:W-:Y:S05]  /*3f60*/  BSYNC B1 ;  /* 0x0000000000017941 */ /* 0x000fea0003800000 */
.L_x_80:
        /* <DEDUP_REMOVED lines=12> */
.L_x_83:
[----:B------:R-:W-:Y:S05]  /*4030*/  BSYNC B1 ;  /* 0x0000000000017941 */ /* 0x000fea0003800000 */
.L_x_82:
        /* <DEDUP_REMOVED lines=12> */
.L_x_85:
[----:B------:R-:W-:Y:S05]  /*4100*/  BSYNC B1 ;  /* 0x0000000000017941 */ /* 0x000fea0003800000 */
.L_x_84:
        /* <DEDUP_REMOVED lines=13> */
.L_x_87:
[----:B------:R-:W-:Y:S05]  /*41e0*/  BSYNC B1 ;  /* 0x0000000000017941 */ /* 0x000fea0003800000 */
.L_x_86:
        /* <DEDUP_REMOVED lines=13> */
.L_x_89:
[----:B------:R-:W-:Y:S05]  /*42c0*/  BSYNC B1 ;  /* 0x0000000000017941 */ /* 0x000fea0003800000 */
.L_x_88:
        /* <DEDUP_REMOVED lines=12> */
.L_x_91:
[----:B------:R-:W-:Y:S05]  /*4390*/  BSYNC B1 ;  /* 0x0000000000017941 */ /* 0x000fea0003800000 */
.L_x_90:
        /* <DEDUP_REMOVED lines=12> */
.L_x_93:
[----:B------:R-:W-:Y:S05]  /*4460*/  BSYNC B1 ;  /* 0x0000000000017941 */ /* 0x000fea0003800000 */
.L_x_92:
        /* <DEDUP_REMOVED lines=13> */
.L_x_95:
[----:B------:R-:W-:Y:S05]  /*4540*/  BSYNC B1 ;  /* 0x0000000000017941 */ /* 0x000fea0003800000 */
.L_x_94:
[----:B-----5:R-:W-:Y:S01]  /*4550*/  LOP3.LUT R25, R25, 0xff, RZ, 0xc0, !PT ;  /* 0x000000ff19197812 */ /* 0x020fe200078ec0ff */
[----:B------:R-:W-:Y:S01]  /*4560*/  BSSY B1, `(.L_x_96) ;  /* 0x000000c000017945 */ /* 0x000fe20003800000 */
[----:B------:R-:W-:Y:S02]  /*4570*/  ISETP.GE.AND P1, PT, R24, 0x3a, PT ;  /* 0x0000003a1800780c */ /* 0x000fe40003f26270 */
[----:B------:R-:W-:Y:S02]  /*4580*/  F2FP.F16.E5M2.UNPACK_B R25, R25 ;  /* 0x00000019ff19723e */ /* 0x000fe400020004ff */
[----:B------:R-:W-:Y:S02]  /*4590*/  ISETP.LT.OR P3, PT, R6, 0x1, !P1 ;  /* 0x000000010600780c */ /* 0x000fe40004f61670 */
[----:B------:R-:W-:Y:S01]  /*45a0*/  PRMT R24, RZ, 0x7610, R24 ;  /* 0x00007610ff187816 */ /* 0x000fe20000000018 */
[----:B------:R-:W-:-:S05]  /*45b0*/  HADD2.F32 R26, -RZ, R25.H0_H0 ;  /* 0x20000019ff1a7230 */ /* 0x000fca0000004100 */
[----:B------:R-:W-:-:S04]  /*45c0*/  FMUL R26, R26, R13 ;  /* 0x0000000d1a1a7220 */ /* 0x000fc80000400000 */
[----:B------:R-:W-:-:S05]  /*45d0*/  FFMA R26, R57, R12, R26 ;  /* 0x0000000c391a7223 */ /* 0x000fca000000001a */
[----:B------:R-:W-:-:S05]  /*45e0*/  F2FP.SATFINITE.E5M2.F32.PACK_AB_MERGE_C R25, RZ, R26, RZ ;  /* 0x0000001aff19723e */ /* 0x000fca00048060ff */
[----:B------:R0:W-:Y:S01]  /*45f0*/  @!P2 STG.E.U8 desc[UR20][R14.64+0x38], R25 ;  /* 0x000038190e00a986 */ /* 0x0001e2000c101114 */
[----:B------:R-:W-:Y:S05]  /*4600*/  @P3 BRA `(.L_x_97) ;  /* 0x0000000000043947 */ /* 0x000fea0003800000 */
[----:B------:R0:W5:Y:S02]  /*4610*/  LDG.E.U8 R24, desc[UR20][R4.64+0x39] ;  /* 0x0000391404187981 */ /* 0x000164000c1e1100 */
.L_x_97:
[----:B------:R-:W-:Y:S05]  /*4620*/  BSYNC B1 ;  /* 0x0000000000017941 */ /* 0x000fea0003800000 */
.L_x_96:
[----:B-----5:R-:W-:Y:S01]  /*4630*/  LOP3.LUT R24, R24, 0xff, RZ, 0xc0, !PT ;  /* 0x000000ff18187812 */ /* 0x020fe200078ec0ff */
[----:B------:R-:W-:Y:S01]  /*4640*/  BSSY B1, `(.L_x_98) ;  /* 0x000000b000017945 */ /* 0x000fe20003800000 */
[----:B------:R-:W-:Y:S02]  /*4650*/  ISETP.LT.OR P0, PT, R6, 0x9, !P0 ;  /* 0x000000090600780c */ /* 0x000fe40004701670 */
[----:B------:R-:W-:Y:S02]  /*4660*/  F2FP.F16.E5M2.UNPACK_B R24, R24 ;  /* 0x00000018ff18723e */ /* 0x000fe400020004ff */
[----:B0-2---:R-:W-:-:S03]  /*4670*/  PRMT R4, RZ, 0x7610, R4 ;  /* 0x00007610ff047816 */ /* 0x005fc60000000004 */
[----:B------:R-:W-:-:S05]  /*4680*/  HADD2.F32 R24, -RZ, R24.H0_H0 ;  /* 0x20000018ff187230 */ /* 0x000fca0000004100 */
[----:B------:R-:W-:-:S04]  /*4690*/  FMUL R5, R24, R13 ;  /* 0x0000000d18057220 */ /* 0x000fc80000400000 */
[----:B------:R-:W-:-:S05]  /*46a0*/  FFMA R5, R56, R12, R5 ;  /* 0x0000000c38057223 */ /* 0x000fca0000000005 */
[----:B------:R-:W-:-:S05]  /*46b0*/  F2FP.SATFINITE.E5M2.F32.PACK_AB_MERGE_C R5, RZ, R5, RZ ;  /* 0x00000005ff05723e */ /* 0x000fca00048060ff */
[----:B------:R0:W-:Y:S01]  /*46c0*/  @!P3 STG.E.U8 desc[UR20][R14.64+0x39], R5 ;  /* 0x000039050e00b986 */ /* 0x0001e2000c101114 */
[----:B------:R-:W-:Y:S05]  /*46d0*/  @P0 BRA `(.L_x_99) ;  /* 0x0000000000040947 */ /* 0x000fea0003800000 */
[----:B------:R2:W5:Y:S02]  /*46e0*/  LDG.E.U8 R4, desc[UR20][R20.64+0x38] ;  /* 0x0000381414047981 */ /* 0x000564000c1e1100 */
.L_x_99:
[----:B------:R-:W-:Y:S05]  /*46f0*/  BSYNC B1 ;  /* 0x0000000000017941 */ /* 0x000fea0003800000 */
.L_x_98:
[----:B-----5:R-:W-:Y:S01]  /*4700*/  LOP3.LUT R4, R4, 0xff, RZ, 0xc0, !PT ;  /* 0x000000ff04047812 */ /* 0x020fe200078ec0ff */
[----:B------:R-:W-:Y:S01]  /*4710*/  BSSY B1, `(.L_x_100) ;  /* 0x000000b000017945 */ /* 0x000fe20003800000 */
[----:B------:R-:W-:Y:S02]  /*4720*/  ISETP.LT.OR P1, PT, R6, 0x9, !P1 ;  /* 0x000000090600780c */ /* 0x000fe40004f21670 */
[----:B------:R-:W-:-:S05]  /*4730*/  F2FP.F16.E5M2.UNPACK_B R4, R4 ;  /* 0x00000004ff04723e */ /* 0x000fca00020004ff */
[----:B------:R-:W-:-:S05]  /*4740*/  HADD2.F32 R4, -RZ, R4.H0_H0 ;  /* 0x20000004ff047230 */ /* 0x000fca0000004100 */
[----:B------:R-:W-:-:S04]  /*4750*/  FMUL R4, R4, R13 ;  /* 0x0000000d04047220 */ /* 0x000fc80000400000 */
[----:B------:R-:W-:-:S05]  /*4760*/  FFMA R4, R23, R12, R4 ;  /* 0x0000000c17047223 */ /* 0x000fca0000000004 */
[----:B0-----:R-:W-:Y:S02]  /*4770*/  F2FP.SATFINITE.E5M2.F32.PACK_AB_MERGE_C R5, RZ, R4, RZ ;  /* 0x00000004ff05723e */ /* 0x001fe400048060ff */
[----:B------:R-:W-:-:S03]  /*4780*/  PRMT R4, RZ, 0x7610, R4 ;  /* 0x00007610ff047816 */ /* 0x000fc60000000004 */
[----:B------:R0:W-:Y:S01]  /*4790*/  @!P0 STG.E.U8 desc[UR20][R16.64+0x38], R5 ;  /* 0x0000380510008986 */ /* 0x0001e2000c101114 */
[----:B------:R-:W-:Y:S05]  /*47a0*/  @P1 BRA `(.L_x_101) ;  /* 0x0000000000041947 */ /* 0x000fea0003800000 */
[----:B------:R0:W5:Y:S02]  /*47b0*/  LDG.E.U8 R4, desc[UR20][R20.64+0x39] ;  /* 0x0000391414047981 */ /* 0x000164000c1e1100 */
.L_x_101:
[----:B------:R-:W-:Y:S05]  /*47c0*/  BSYNC B1 ;  /* 0x0000000000017941 */ /* 0x000fea0003800000 */
.L_x_100:
[----:B------:R-:W-:Y:S05]  /*47d0*/  @P1 BRA `(.L_x_102) ;  /* 0x0000000800601947 */ /* 0x000fea0003800000 */
[----:B-----5:R-:W-:-:S04]  /*47e0*/  LOP3.LUT R4, R4, 0xff, RZ, 0xc0, !PT ;  /* 0x000000ff04047812 */ /* 0x020fc800078ec0ff */
[----:B------:R-:W-:-:S05]  /*47f0*/  F2FP.F16.E5M2.UNPACK_B R4, R4 ;  /* 0x00000004ff04723e */ /* 0x000fca00020004ff */
[----:B------:R-:W-:-:S05]  /*4800*/  HADD2.F32 R4, -RZ, R4.H0_H0 ;  /* 0x20000004ff047230 */ /* 0x000fca0000004100 */
[----:B0-----:R-:W-:-:S04]  /*4810*/  FMUL R5, R4, R13 ;  /* 0x0000000d04057220 */ /* 0x001fc80000400000 */
[----:B------:R-:W-:-:S05]  /*4820*/  FFMA R5, R22, R12, R5 ;  /* 0x0000000c16057223 */ /* 0x000fca0000000005 */
[----:B------:R-:W-:-:S05]  /*4830*/  F2FP.SATFINITE.E5M2.F32.PACK_AB_MERGE_C R5, RZ, R5, RZ ;  /* 0x00000005ff05723e */ /* 0x000fca00048060ff */
[----:B------:R0:W-:Y:S01]  /*4840*/  STG.E.U8 desc[UR20][R16.64+0x39], R5 ;  /* 0x0000390510007986 */ /* 0x0001e2000c101114 */
[----:B------:R-:W-:Y:S05]  /*4850*/  BRA `(.L_x_102) ;  /* 0x0000000800407947 */ /* 0x000fea0003800000 */
.L_x_37:
[C---:B------:R-:W-:Y:S01]  /*4860*/  ISETP.GE.AND P3, PT, R24.reuse, 0x1, PT ;  /* 0x000000011800780c */ /* 0x040fe20003f66270 */
[-C--:B------:R-:W-:Y:S01]  /*4870*/  FMUL R85, R85, R12.reuse ;  /* 0x0000000c55557220 */ /* 0x080fe20000400000 */
[----:B------:R-:W-:Y:S01]  /*4880*/  ISETP.GE.AND P0, PT, R24, 0x2, PT ;  /* 0x000000021800780c */ /* 0x000fe20003f06270 */
[-C--:B------:R-:W-:Y:S01]  /*4890*/  FMUL R84, R84, R12.reuse ;  /* 0x0000000c54547220 */ /* 0x080fe20000400000 */
[C---:B------:R-:W-:Y:S01]  /*48a0*/  ISETP.LT.OR P1, PT, R6.reuse, 0x1, !P3 ;  /* 0x000000010600780c */ /* 0x040fe20005f21670 */
[-C--:B------:R-:W-:Y:S01]  /*48b0*/  FMUL R83, R83, R12.reuse ;  /* 0x0000000c53537220 */ /* 0x080fe20000400000 */
[----:B------:R-:W-:Y:S01]  /*48c0*/  ISETP.LT.OR P2, PT, R6, 0x1, !P0 ;  /* 0x000000010600780c */ /* 0x000fe20004741670 */
[-C--:B------:R-:W-:Y:S01]  /*48d0*/  FMUL R82, R82, R12.reuse ;  /* 0x0000000c52527220 */ /* 0x080fe20000400000 */
[----:B------:R-:W-:Y:S01]  /*48e0*/  ISETP.LT.OR P3, PT, R6, 0x9, !P3 ;  /* 0x000000090600780c */ /* 0x000fe20005f61670 */
[-C--:B------:R-:W-:Y:S01]  /*48f0*/  FMUL R81, R81, R12.reuse ;  /* 0x0000000c51517220 */ /* 0x080fe20000400000 */
[----:B------:R-:W-:Y:S01]  /*4900*/  F2FP.SATFINITE.E5M2.F32.PACK_AB_MERGE_C R85, RZ, R85, RZ ;  /* 0x00000055ff55723e */ /* 0x000fe200048060ff */
[----:B------:R-:W-:Y:S01]  /*4910*/  FMUL R80, R80, R12 ;  /* 0x0000000c50507220 */ /* 0x000fe20000400000 */
[----:B------:R-:W-:Y:S01]  /*4920*/  F2FP.SATFINITE.E5M2.F32.PACK_AB_MERGE_C R5, RZ, R84, RZ ;  /* 0x00000054ff05723e */ /* 0x000fe200048060ff */
[-C--:B------:R-:W-:Y:S01]  /*4930*/  FMUL R79, R79, R12.reuse ;  /* 0x0000000c4f4f7220 */ /* 0x080fe20000400000 */
[----:B------:R-:W-:Y:S01]  /*4940*/  F2FP.SATFINITE.E5M2.F32.PACK_AB_MERGE_C R83, RZ, R83, RZ ;  /* 0x00000053ff53723e */ /* 0x000fe200048060ff */
[-C--:B------:R-:W-:Y:S01]  /*4950*/  FMUL R78, R78, R12.reuse ;  /* 0x0000000c4e4e7220 */ /* 0x080fe20000400000 */
[----:B------:R-:W-:Y:S01]  /*4960*/  ISETP.LT.OR P0, PT, R6, 0x9, !P0 ;  /* 0x000000090600780c */ /* 0x000fe20004701670 */
[----:B------:R-:W-:Y:S01]  /*4970*/  @!P1 STG.E.U8 desc[UR20][R14.64], R85 ;  /* 0x000000550e009986 */ /* 0x000fe2000c101114 */
[C---:B------:R-:W-:Y:S01]  /*4980*/  ISETP.GE.AND P1, PT, R24.reuse, 0x9, PT ;  /* 0x000000091800780c */ /* 0x040fe20003f26270 */
[-C--:B------:R-:W-:Y:S01]  /*4990*/  FMUL R77, R77, R12.reuse ;  /* 0x0000000c4d4d7220 */ /* 0x080fe20000400000 */
[----:B------:R-:W-:Y:S01]  /*49a0*/  F2FP.SATFINITE.E5M2.F32.PACK_AB_MERGE_C R81, RZ, R81, RZ ;  /* 0x00000051ff51723e */ /* 0x000fe200048060ff */
[----:B------:R0:W-:Y:S01]  /*49b0*/  @!P2 STG.E.U8 desc[UR20][R14.64+0x1], R5 ;  /* 0x000001050e00a986 */ /* 0x0001e2000c101114 */
[----:B------:R-:W-:Y:S01]  /*49c0*/  ISETP.GE.AND P2, PT, R24, 0xa, PT ;  /* 0x0000000a1800780c */ /* 0x000fe20003f46270 */
[----:B------:R-:W-:Y:S01]  /*49d0*/  FMUL R76, R76, R12 ;  /* 0x0000000c4c4c7220 */ /* 0x000fe20000400000 */
[----:B------:R-:W-:Y:S01]  /*49e0*/  F2FP.SATFINITE.E5M2.F32.PACK_AB_MERGE_C R21, RZ, R80, RZ ;  /* 0x00000050ff15723e */ /* 0x000fe200048060ff */
[----:B------:R-:W-:Y:S01]  /*49f0*/  @!P3 STG.E.U8 desc[UR20][R16.64], R83 ;  /* 0x000000531000b986 */ /* 0x000fe2000c101114 */
[----:B------:R-:W-:Y:S01]  /*4a00*/  ISETP.LT.OR P3, PT, R6, 0x1, !P1 ;  /* 0x000000010600780c */ /* 0x000fe20004f61670 */
[-C--:B------:R-:W-:Y:S01]  /*4a10*/  FMUL R74, R74, R12.reuse ;  /* 0x0000000c4a4a7220 */ /* 0x080fe20000400000 */
[C---:B------:R-:W-:Y:S01]  /*4a20*/  ISETP.LT.OR P5, PT, R6.reuse, 0x1, !P2 ;  /* 0x000000010600780c */ /* 0x040fe200057a1670 */
[-C--:B------:R-:W-:Y:S01]  /*4a30*/  FMUL R75, R75, R12.reuse ;  /* 0x0000000c4b4b7220 */ /* 0x080fe20000400000 */
[----:B------:R-:W-:Y:S01]  /*4a40*/  ISETP.LT.OR P1, PT, R6, 0x9, !P1 ;  /* 0x000000090600780c */ /* 0x000fe20004f21670 */
[-C--:B------:R-:W-:Y:S01]  /*4a50*/  FMUL R73, R73, R12.reuse ;  /* 0x0000000c49497220 */ /* 0x080fe20000400000 */
[----:B------:R-:W-:Y:S01]  /*4a60*/  F2FP.SATFINITE.E5M2.F32.PACK_AB_MERGE_C R79, RZ, R79, RZ ;  /* 0x0000004fff4f723e */ /* 0x000fe200048060ff */
[----:B------:R-:W-:Y:S01]  /*4a70*/  FMUL R72, R72, R12 ;  /* 0x0000000c48487220 */ /* 0x000fe20000400000 */
[----:B0-----:R-:W-:Y:S01]  /*4a80*/  F2FP.SATFINITE.E5M2.F32.PACK_AB_MERGE_C R5, RZ, R82, RZ ;  /* 0x00000052ff05723e */ /* 0x001fe200048060ff */
[-C--:B------:R-:W-:Y:S01]  /*4a90*/  FMUL R70, R70, R12.reuse ;  /* 0x0000000c46467220 */ /* 0x080fe20000400000 */
[----:B------:R-:W-:Y:S01]  /*4aa0*/  ISETP.LT.OR P2, PT, R6, 0x9, !P2 ;  /* 0x000000090600780c */ /* 0x000fe20005741670 */
[----:B------:R-:W-:Y:S01]  /*4ab0*/  FMUL R71, R71, R12 ;  /* 0x0000000c47477220 */ /* 0x000fe20000400000 */
[----:B------:R-:W-:Y:S01]  /*4ac0*/  F2FP.SATFINITE.E5M2.F32.PACK_AB_MERGE_C R25, RZ, R78, RZ ;  /* 0x0000004eff19723e */ /* 0x000fe200048060ff */
[----:B------:R0:W-:Y:S01]  /*4ad0*/  @!P0 STG.E.U8 desc[UR20][R16.64+0x1], R5 ;  /* 0x0000010510008986 */ /* 0x0001e2000c101114 */
[C---:B------:R-:W-:Y:S01]  /*4ae0*/  ISETP.GE.AND P0, PT, R24.reuse, 0x11, PT ;  /* 0x000000111800780c */ /* 0x040fe20003f06270 */
[-C--:B------:R-:W-:Y:S01]  /*4af0*/  FMUL R69, R69, R12.reuse ;  /* 0x0000000c45457220 */ /* 0x080fe20000400000 */
[----:B------:R-:W-:Y:S01]  /*4b00*/  F2FP.SATFINITE.E5M2.F32.PACK_AB_MERGE_C R77, RZ, R77, RZ ;  /* 0x0000004dff4d723e */ /* 0x000fe200048060ff */
[----:B------:R-:W-:Y:S01]  /*4b10*/  @!P3 STG.E.U8 desc[UR20][R14.64+0x8], R81 ;  /* 0x000008510e00b986 */ /* 0x000fe2000c101114 */
[----:B------:R-:W-:Y:S01]  /*4b20*/  ISETP.GE.AND P3, PT, R24, 0x12, PT ;  /* 0x000000121800780c */ /* 0x000fe20003f66270 */
[-C--:B------:R-:W-:Y:S01]  /*4b30*/  FMUL R68, R68, R12.reuse ;  /* 0x0000000c44447220 */ /* 0x080fe20000400000 */
[----:B------:R-:W-:Y:S01]  /*4b40*/  F2FP.SATFINITE.E5M2.F32.PACK_AB_MERGE_C R75, RZ, R75, RZ ;  /* 0x0000004bff4b723e */ /* 0x000fe200048060ff */
[----:B------:R1:W-:Y:S01]  /*4b50*/  @!P5 STG.E.U8 desc[UR20][R14.64+0x9], R21 ;  /* 0x000009150e00d986 */ /* 0x0003e2000c101114 */
[C---:B------:R-:W-:Y:S01]  /*4b60*/  ISETP.LT.OR P5, PT, R6.reuse, 0x1, !P3 ;  /* 0x000000010600780c */ /* 0x040fe20005fa1670 */
[-C--:B------:R-:W-:Y:S01]  /*4b70*/  FMUL R67, R67, R12.reuse ;  /* 0x0000000c43437220 */ /* 0x080fe20000400000 */
[C---:B------:R-:W-:Y:S01]  /*4b80*/  ISETP.LT.OR P3, PT, R6.reuse, 0x9, !P3 ;  /* 0x000000090600780c */ /* 0x040fe20005f61670 */
[----:B------:R-:W-:Y:S01]  /*4b90*/  @!P1 STG.E.U8 desc[UR20][R16.64+0x8], R79 ;  /* 0x0000084f10009986 */ /* 0x000fe2000c101114 */
[----:B------:R-:W-:Y:S01]  /*4ba0*/  ISETP.LT.OR P1, PT, R6, 0x1, !P0 ;  /* 0x000000010600780c */ /* 0x000fe20004721670 */
[----:B------:R-:W-:Y:S01]  /*4bb0*/  FMUL R66, R66, R12 ;  /* 0x0000000c42427220 */ /* 0x000fe20000400000 */
[----:B0-----:R-:W-:Y:S01]  /*4bc0*/  F2FP.SATFINITE.E5M2.F32.PACK_AB_MERGE_C R5, RZ, R76, RZ ;  /* 0x0000004cff05723e */ /* 0x001fe200048060ff */
[----:B------:R-:W-:Y:S01]  /*4bd0*/  @!P2 STG.E.U8 desc[UR20][R16.64+0x9], R25 ;  /* 0x000009191000a986 */ /* 0x000fe2000c101114 */
[----:B------:R-:W-:Y:S01]  /*4be0*/  ISETP.GE.AND P2, PT, R24, 0x19, PT ;  /* 0x000000191800780c */ /* 0x000fe20003f46270 */
[-C--:B------:R-:W-:Y:S01]  /*4bf0*/  FMUL R65, R65, R12.reuse ;  /* 0x0000000c41417220 */ /* 0x080fe20000400000 */
[----:B------:R-:W-:Y:S01]  /*4c00*/  ISETP.LT.OR P0, PT, R6, 0x9, !P0 ;  /* 0x000000090600780c */ /* 0x000fe20004701670 */
[----:B------:R-:W-:Y:S01]  /*4c10*/  FMUL R64, R64, R12 ;  /* 0x0000000c40407220 */ /* 0x000fe20000400000 */
[----:B------:R-:W-:Y:S01]  /*4c20*/  ISETP.LT.OR P6, PT, R6, 0x1, !P2 ;  /* 0x000000010600780c */ /* 0x000fe200057c1670 */
[----:B------:R0:W-:Y:S01]  /*4c30*/  @!P5 STG.E.U8 desc[UR20][R14.64+0x11], R5 ;  /* 0x000011050e00d986 */ /* 0x0001e2000c101114 */
[----:B-1----:R-:W-:Y:S01]  /*4c40*/  F2FP.SATFINITE.E5M2.F32.PACK_AB_MERGE_C R21, RZ, R74, RZ ;  /* 0x0000004aff15723e */ /* 0x002fe200048060ff */
[-C--:B------:R-:W-:Y:S01]  /*4c50*/  FMUL R62, R62, R12.reuse ;  /* 0x0000000c3e3e7220 */ /* 0x080fe20000400000 */
[----:B------:R-:W-:Y:S01]  /*4c60*/  F2FP.SATFINITE.E5M2.F32.PACK_AB_MERGE_C R73, RZ, R73, RZ ;  /* 0x00000049ff49723e */ /* 0x000fe200048060ff */
[----:B------:R-:W-:Y:S01]  /*4c70*/  @!P1 STG.E.U8 desc[UR20][R14.64+0x10], R77 ;  /* 0x0000104d0e009986 */ /* 0x000fe2000c101114 */
[----:B------:R-:W-:Y:S01]  /*4c80*/  ISETP.GE.AND P1, PT, R24, 0x1a, PT ;  /* 0x0000001a1800780c */ /* 0x000fe20003f26270 */
[-C--:B------:R-:W-:Y:S01]  /*4c90*/  FMUL R63, R63, R12.reuse ;  /* 0x0000000c3f3f7220 */ /* 0x080fe20000400000 */
[C---:B------:R-:W-:Y:S01]  /*4ca0*/  ISETP.LT.OR P2, PT, R6.reuse, 0x9, !P2 ;  /* 0x000000090600780c */ /* 0x040fe20005741670 */
[----:B------:R1:W-:Y:S01]  /*4cb0*/  @!P3 STG.E.U8 desc[UR20][R16.64+0x11], R21 ;  /* 0x000011151000b986 */ /* 0x0003e2000c101114 */
[C---:B------:R-:W-:Y:S01]  /*4cc0*/  ISETP.LT.OR P5, PT, R6.reuse, 0x1, !P1 ;  /* 0x000000010600780c */ /* 0x040fe20004fa1670 */
[----:B------:R-:W-:Y:S01]  /*4cd0*/  FMUL R61, R61, R12 ;  /* 0x0000000c3d3d7220 */ /* 0x000fe20000400000 */
[----:B------:R-:W-:Y:S01]  /*4ce0*/  ISETP.LT.OR P3, PT, R6, 0x9, !P1 ;  /* 0x000000090600780c */ /* 0x000fe20004f61670 */
[----:B------:R-:W-:Y:S01]  /*4cf0*/  @!P0 STG.E.U8 desc[UR20][R16.64+0x10], R75 ;  /* 0x0000104b10008986 */ /* 0x000fe2000c101114 */
[----:B0-----:R-:W-:Y:S01]  /*4d00*/  F2FP.SATFINITE.E5M2.F32.PACK_AB_MERGE_C R5, RZ, R72, RZ ;  /* 0x00000048ff05723e */ /* 0x001fe200048060ff */
[-C--:B------:R-:W-:Y:S01]  /*4d10*/  FMUL R60, R60, R12.reuse ;  /* 0x0000000c3c3c7220 */ /* 0x080fe20000400000 */
[C---:B------:R-:W-:Y:S01]  /*4d20*/  ISETP.GE.AND P0, PT, R24.reuse, 0x21, PT ;  /* 0x000000211800780c */ /* 0x040fe20003f06270 */
[----:B------:R-:W-:Y:S01]  /*4d30*/  @!P6 STG.E.U8 desc[UR20][R14.64+0x18], R73 ;  /* 0x000018490e00e986 */ /* 0x000fe2000c101114 */
[----:B------:R-:W-:Y:S01]  /*4d40*/  ISETP.GE.AND P1, PT, R24, 0x22, PT ;  /* 0x000000221800780c */ /* 0x000fe20003f26270 */
[-C--:B------:R-:W-:Y:S01]  /*4d50*/  FMUL R59, R59, R12.reuse ;  /* 0x0000000c3b3b7220 */ /* 0x080fe20000400000 */
[----:B------:R-:W-:Y:S01]  /*4d60*/  ISETP.LT.OR P6, PT, R6, 0x1, !P0 ;  /* 0x000000010600780c */ /* 0x000fe200047c1670 */
[----:B------:R-:W-:Y:S01]  /*4d70*/  FMUL R58, R58, R12 ;  /* 0x0000000c3a3a7220 */ /* 0x000fe20000400000 */
[----:B-1----:R-:W-:Y:S01]  /*4d80*/  F2FP.SATFINITE.E5M2.F32.PACK_AB_MERGE_C R21, RZ, R70, RZ ;  /* 0x00000046ff15723e */ /* 0x002fe200048060ff */
[----:B------:R0:W-:Y:S01]  /*4d90*/  @!P5 STG.E.U8 desc[UR20][R14.64+0x19], R5 ;  /* 0x000019050e00d986 */ /* 0x0001e2000c101114 */
[----:B------:R-:W-:Y:S01]  /*4da0*/  ISETP.LT.OR P5, PT, R6, 0x1, !P1 ;  /* 0x000000010600780c */ /* 0x000fe20004fa1670 */
[-C--:B------:R-:W-:Y:S01]  /*4db0*/  FMUL R57, R57, R12.reuse ;  /* 0x0000000c39397220 */ /* 0x080fe20000400000 */
[----:B------:R-:W-:Y:S01]  /*4dc0*/  F2FP.SATFINITE.E5M2.F32.PACK_AB_MERGE_C R71, RZ, R71, RZ ;  /* 0x00000047ff47723e */ /* 0x000fe200048060ff */
[----:B------:R1:W-:Y:S01]  /*4dd0*/  @!P3 STG.E.U8 desc[UR20][R16.64+0x19], R21 ;  /* 0x000019151000b986 */ /* 0x0003e2000c101114 */
[----:B------:R-:W-:Y:S01]  /*4de0*/  F2FP.SATFINITE.E5M2.F32.PACK_AB_MERGE_C R69, RZ, R69, RZ ;  /* 0x00000045ff45723e */ /* 0x000fe200048060ff */
[----:B------:R-:W-:Y:S01]  /*4df0*/  FMUL R56, R56, R12 ;  /* 0x0000000c38387220 */ /* 0x000fe20000400000 */
[----:B------:R-:W-:Y:S01]  /*4e00*/  F2FP.SATFINITE.E5M2.F32.PACK_AB_MERGE_C R25, RZ, R68, RZ ;  /* 0x00000044ff19723e */ /* 0x000fe200048060ff */
[----:B------:R-:W-:Y:S01]  /*4e10*/  @!P2 STG.E.U8 desc[UR20][R16.64+0x18], R71 ;  /* 0x000018471000a986 */ /* 0x000fe2000c101114 */
[----:B------:R-:W-:Y:S01]  /*4e20*/  ISETP.LT.OR P3, PT, R6, 0x9, !P1 ;  /* 0x000000090600780c */ /* 0x000fe20004f61670 */
[-C--:B------:R-:W-:Y:S01]  /*4e30*/  FMUL R23, R23, R12.reuse ;  /* 0x0000000c17177220 */ /* 0x080fe20000400000 */
[----:B------:R-:W-:Y:S01]  /*4e40*/  ISETP.GE.AND P2, PT, R24, 0x29, PT ;  /* 0x000000291800780c */ /* 0x000fe20003f46270 */
[----:B------:R-:W-:Y:S01]  /*4e50*/  @!P6 STG.E.U8 desc[UR20][R14.64+0x20], R69 ;  /* 0x000020450e00e986 */ /* 0x000fe2000c101114 */
[----:B------:R-:W-:Y:S01]  /*4e60*/  ISETP.LT.OR P0, PT, R6, 0x9, !P0 ;  /* 0x000000090600780c */ /* 0x000fe20004701670 */
[----:B------:R-:W-:Y:S01]  /*4e70*/  FMUL R22, R22, R12 ;  /* 0x0000000c16167220 */ /* 0x000fe20000400000 */
[----:B------:R-:W-:Y:S01]  /*4e80*/  ISETP.GE.AND P1, PT, R24, 0x2a, PT ;  /* 0x0000002a1800780c */ /* 0x000fe20003f26270 */
[----:B------:R-:W-:Y:S01]  /*4e90*/  @!P5 STG.E.U8 desc[UR20][R14.64+0x21], R25 ;  /* 0x000021190e00d986 */ /* 0x000fe2000c101114 */
[----:B------:R-:W-:-:S02]  /*4ea0*/  ISETP.LT.OR P6, PT, R6, 0x1, !P2 ;  /* 0x000000010600780c */ /* 0x000fc400057c1670 */
[C---:B------:R-:W-:Y:S02]  /*4eb0*/  ISETP.LT.OR P5, PT, R6.reuse, 0x1, !P1 ;  /* 0x000000010600780c */ /* 0x040fe40004fa1670 */
[----:B------:R-:W-:Y:S02]  /*4ec0*/  F2FP.SATFINITE.E5M2.F32.PACK_AB_MERGE_C R67, RZ, R67, RZ ;  /* 0x00000043ff43723e */ /* 0x000fe400048060ff */
[----:B0-----:R-:W-:Y:S02]  /*4ed0*/  F2FP.SATFINITE.E5M2.F32.PACK_AB_MERGE_C R5, RZ, R66, RZ ;  /* 0x00000042ff05723e */ /* 0x001fe400048060ff */
[----:B------:R-:W-:Y:S01]  /*4ee0*/  F2FP.SATFINITE.E5M2.F32.PACK_AB_MERGE_C R65, RZ, R65, RZ ;  /* 0x00000041ff41723e */ /* 0x000fe200048060ff */
[----:B------:R-:W-:Y:S01]  /*4ef0*/  @!P0 STG.E.U8 desc[UR20][R16.64+0x20], R67 ;  /* 0x0000204310008986 */ /* 0x000fe2000c101114 */
[----:B-1----:R-:W-:Y:S02]  /*4f00*/  F2FP.SATFINITE.E5M2.F32.PACK_AB_MERGE_C R21, RZ, R64, RZ ;  /* 0x00000040ff15723e */ /* 0x002fe400048060ff */
[C---:B------:R-:W-:Y:S01]  /*4f10*/  ISETP.LT.OR P1, PT, R6.reuse, 0x9, !P1 ;  /* 0x000000090600780c */ /* 0x040fe20004f21670 */
[----:B------:R0:W-:Y:S01]  /*4f20*/  @!P3 STG.E.U8 desc[UR20][R16.64+0x21], R5 ;  /* 0x000021051000b986 */ /* 0x0001e2000c101114 */
[----:B------:R-:W-:-:S02]  /*4f30*/  ISETP.LT.OR P2, PT, R6, 0x9, !P2 ;  /* 0x000000090600780c */ /* 0x000fc40005741670 */
[C---:B------:R-:W-:Y:S01]  /*4f40*/  ISETP.GE.AND P3, PT, R24.reuse, 0x31, PT ;  /* 0x000000311800780c */ /* 0x040fe20003f66270 */
[----:B------:R-:W-:Y:S01]  /*4f50*/  @!P6 STG.E.U8 desc[UR20][R14.64+0x28], R65 ;  /* 0x000028410e00e986 */ /* 0x000fe2000c101114 */
[----:B------:R-:W-:Y:S02]  /*4f60*/  ISETP.GE.AND P0, PT, R24, 0x32, PT ;  /* 0x000000321800780c */ /* 0x000fe40003f06270 */
[----:B------:R-:W-:Y:S01]  /*4f70*/  F2FP.SATFINITE.E5M2.F32.PACK_AB_MERGE_C R63, RZ, R63, RZ ;  /* 0x0000003fff3f723e */ /* 0x000fe200048060ff */
[----:B------:R1:W-:Y:S01]  /*4f80*/  @!P5 STG.E.U8 desc[UR20][R14.64+0x29], R21 ;  /* 0x000029150e00d986 */ /* 0x0003e2000c101114 */
[C---:B------:R-:W-:Y:S02]  /*4f90*/  ISETP.LT.OR P5, PT, R6.reuse, 0x1, !P3 ;  /* 0x000000010600780c */ /* 0x040fe40005fa1670 */
[----:B------:R-:W-:Y:S02]  /*4fa0*/  ISETP.LT.OR P6, PT, R6, 0x1, !P0 ;  /* 0x000000010600780c */ /* 0x000fe400047c1670 */
[----:B0-----:R-:W-:Y:S01]  /*4fb0*/  F2FP.SATFINITE.E5M2.F32.PACK_AB_MERGE_C R5, RZ, R62, RZ ;  /* 0x0000003eff05723e */ /* 0x001fe200048060ff */
[----:B------:R-:W-:Y:S01]  /*4fc0*/  @!P2 STG.E.U8 desc[UR20][R16.64+0x28], R63 ;  /* 0x0000283f1000a986 */ /* 0x000fe2000c101114 */
[----:B------:R-:W-:-:S02]  /*4fd0*/  F2FP.SATFINITE.E5M2.F32.PACK_AB_MERGE_C R61, RZ, R61, RZ ;  /* 0x0000003dff3d723e */ /* 0x000fc400048060ff */
[----:B------:R-:W-:Y:S01]  /*4fe0*/  ISETP.GE.AND P2, PT, R24, 0x3a, PT ;  /* 0x0000003a1800780c */ /* 0x000fe20003f46270 */
[----:B------:R0:W-:Y:S01]  /*4ff0*/  @!P1 STG.E.U8 desc[UR20][R16.64+0x29], R5 ;  /* 0x0000290510009986 */ /* 0x0001e2000c101114 */
[----:B------:R-:W-:Y:S02]  /*5000*/  ISETP.LT.OR P1, PT, R6, 0x9, !P3 ;  /* 0x000000090600780c */ /* 0x000fe40005f21670 */
[----:B-1----:R-:W-:Y:S01]  /*5010*/  F2FP.SATFINITE.E5M2.F32.PACK_AB_MERGE_C R21, RZ, R60, RZ ;  /* 0x0000003cff15723e */ /* 0x002fe200048060ff */
[----:B------:R-:W-:Y:S01]  /*5020*/  @!P5 STG.E.U8 desc[UR20][R14.64+0x30], R61 ;  /* 0x0000303d0e00d986 */ /* 0x000fe2000c101114 */
[----:B------:R-:W-:Y:S02]  /*5030*/  ISETP.GE.AND P3, PT, R24, 0x39, PT ;  /* 0x000000391800780c */ /* 0x000fe40003f66270 */
[C---:B------:R-:W-:Y:S01]  /*5040*/  ISETP.LT.OR P0, PT, R6.reuse, 0x9, !P0 ;  /* 0x000000090600780c */ /* 0x040fe20004701670 */
[----:B------:R1:W-:Y:S01]  /*5050*/  @!P6 STG.E.U8 desc[UR20][R14.64+0x31], R21 ;  /* 0x000031150e00e986 */ /* 0x0003e2000c101114 */
[----:B------:R-:W-:-:S02]  /*5060*/  ISETP.LT.OR P5, PT, R6, 0x1, !P3 ;  /* 0x000000010600780c */ /* 0x000fc40005fa1670 */
[C---:B------:R-:W-:Y:S02]  /*5070*/  ISETP.LT.OR P6, PT, R6.reuse, 0x1, !P2 ;  /* 0x000000010600780c */ /* 0x040fe400057c1670 */
[C---:B------:R-:W-:Y:S02]  /*5080*/  ISETP.LT.OR P3, PT, R6.reuse, 0x9, !P3 ;  /* 0x000000090600780c */ /* 0x040fe40005f61670 */
[----:B------:R-:W-:Y:S02]  /*5090*/  ISETP.LT.OR P2, PT, R6, 0x9, !P2 ;  /* 0x000000090600780c */ /* 0x000fe40005741670 */
[----:B------:R-:W-:Y:S02]  /*50a0*/  F2FP.SATFINITE.E5M2.F32.PACK_AB_MERGE_C R59, RZ, R59, RZ ;  /* 0x0000003bff3b723e */ /* 0x000fe400048060ff */
[----:B0-----:R-:W-:Y:S02]  /*50b0*/  F2FP.SATFINITE.E5M2.F32.PACK_AB_MERGE_C R5, RZ, R58, RZ ;  /* 0x0000003aff05723e */ /* 0x001fe400048060ff */
[----:B------:R-:W-:Y:S01]  /*50c0*/  F2FP.SATFINITE.E5M2.F32.PACK_AB_MERGE_C R57, RZ, R57, RZ ;  /* 0x00000039ff39723e */ /* 0x000fe200048060ff */
[----:B------:R0:W-:Y:S01]  /*50d0*/  @!P1 STG.E.U8 desc[UR20][R16.64+0x30], R59 ;  /* 0x0000303b10009986 */ /* 0x0001e2000c101114 */
[----:B-1----:R-:W-:-:S02]  /*50e0*/  F2FP.SATFINITE.E5M2.F32.PACK_AB_MERGE_C R21, RZ, R56, RZ ;  /* 0x00000038ff15723e */ /* 0x002fc400048060ff */
[----:B------:R-:W-:Y:S01]  /*50f0*/  F2FP.SATFINITE.E5M2.F32.PACK_AB_MERGE_C R23, RZ, R23, RZ ;  /* 0x00000017ff17723e */ /* 0x000fe200048060ff */
[----:B------:R0:W-:Y:S01]  /*5100*/  @!P0 STG.E.U8 desc[UR20][R16.64+0x31], R5 ;  /* 0x0000310510008986 */ /* 0x0001e2000c101114 */
[----:B------:R-:W-:-:S03]  /*5110*/  F2FP.SATFINITE.E5M2.F32.PACK_AB_MERGE_C R25, RZ, R22, RZ ;  /* 0x00000016ff19723e */ /* 0x000fc600048060ff */
[----:B------:R0:W-:Y:S04]  /*5120*/  @!P5 STG.E.U8 desc[UR20][R14.64+0x38], R57 ;  /* 0x000038390e00d986 */ /* 0x0001e8000c101114 */
[----:B------:R0:W-:Y:S04]  /*5130*/  @!P6 STG.E.U8 desc[UR20][R14.64+0x39], R21 ;  /* 0x000039150e00e986 */ /* 0x0001e8000c101114 */
[----:B------:R0:W-:Y:S04]  /*5140*/  @!P3 STG.E.U8 desc[UR20][R16.64+0x38], R23 ;  /* 0x000038171000b986 */ /* 0x0001e8000c101114 */
[----:B------:R0:W-:Y:S02]  /*5150*/  @!P2 STG.E.U8 desc[UR20][R16.64+0x39], R25 ;  /* 0x000039191000a986 */ /* 0x0001e4000c101114 */
.L_x_102:
[----:B------:R-:W-:Y:S05]  /*5160*/  BSYNC B0 ;  /* 0x0000000000007941 */ /* 0x000fea0003800000 */
.L_x_36:
[C---:B------:R-:W-:Y:S01]  /*5170*/  LEA R2, P0, R8.reuse, R2, 0x1 ;  /* 0x0000000208027211 */ /* 0x040fe200078008ff */
[----:B------:R-:W-:Y:S01]  /*5180*/  ULDC.64 UR6, c[0x0][0x650] ;  /* 0x0001940000067ab9 */ /* 0x000fe20000000a00 */
[----:B-----5:R-:W-:Y:S01]  /*5190*/  IMAD.U32 R4, RZ, RZ, UR16 ;  /* 0x00000010ff047e24 */ /* 0x020fe2000f8e00ff */
[----:B0-----:R-:W-:Y:S01]  /*51a0*/  PRMT R14, RZ, 0x7610, R14 ;  /* 0x00007610ff0e7816 */ /* 0x001fe2000000000e */
[----:B------:R-:W-:Y:S01]  /*51b0*/  IMAD.MOV.U32 R6, RZ, RZ, -0x1 ;  /* 0xffffffffff067424 */ /* 0x000fe200078e00ff */
[----:B------:R-:W-:Y:S01]  /*51c0*/  LEA.HI.X R3, R8, R3, R0, 0x1, P0 ;  /* 0x0000000308037211 */ /* 0x000fe200000f0c00 */
[----:B------:R0:W-:Y:S01]  /*51d0*/  SYNCS.ARRIVE.TRANS64.A1T0 RZ, [R4+UR24], RZ ;  /* 0x000000ff04ff79a7 */ /* 0x0001e20008100018 */
[----:B------:R-:W-:Y:S01]  /*51e0*/  ISETP.GE.U32.AND P0, PT, R2, UR6, PT ;  /* 0x0000000602007c0c */ /* 0x000fe2000bf06070 */
[----:B------:R-:W-:-:S03]  /*51f0*/  IMAD.MOV.U32 R5, RZ, RZ, -0x1 ;  /* 0xffffffffff057424 */ /* 0x000fc600078e00ff */
[----:B------:R-:W-:Y:S01]  /*5200*/  ISETP.GE.U32.AND.EX P0, PT, R3, UR7, PT, P0 ;  /* 0x0000000703007c0c */ /* 0x000fe2000bf06100 */
[----:B0-----:R-:W-:-:S12]  /*5210*/  IMAD.MOV.U32 R4, RZ, RZ, -0x1 ;  /* 0xffffffffff047424 */ /* 0x001fd800078e00ff */
[----:B------:R-:W-:Y:S05]  /*5220*/  @P0 BRA `(.L_x_103) ;  /* 0x0000000400600947 */ /* 0x000fea0003800000 */
[----:B------:R-:W0:Y:S01]  /*5230*/  S2R R26, SR_CTAID.X ;  /* 0x00000000001a7919 */ /* 0x000e220000002500 */
[----:B--234-:R-:W2:Y:S01]  /*5240*/  LDC.64 R20, c[0x0][0x628] ;  /* 0x00018a00ff147b82 */ /* 0x01cea20000000a00 */
[----:B------:R-:W-:Y:S01]  /*5250*/  ULDC UR6, c[0x0][0x150] ;  /* 0x0000540000067ab9 */ /* 0x000fe20000000800 */
[----:B-1----:R-:W-:Y:S01]  /*5260*/  IMAD.MOV.U32 R16, RZ, RZ, R2 ;  /* 0x000000ffff107224 */ /* 0x002fe200078e0002 */
[----:B------:R-:W1:Y:S01]  /*5270*/  S2R R28, SR_CTAID.Y ;  /* 0x00000000001c7919 */ /* 0x000e620000002600 */
[----:B------:R-:W-:-:S04]  /*5280*/  IMAD.MOV.U32 R17, RZ, RZ, R3 ;  /* 0x000000ffff117224 */ /* 0x000fc800078e0003 */
[----:B------:R-:W3:Y:S08]  /*5290*/  LDC R29, c[0x0][0x144] ;  /* 0x00005100ff1d7b82 */ /* 0x000ef00000000800 */
[----:B------:R-:W4:Y:S08]  /*52a0*/  LDC R6, c[0x0][0x630] ;  /* 0x00018c00ff067b82 */ /* 0x000f300000000800 */
[----:B------:R-:W1:Y:S01]  /*52b0*/  LDC.64 R24, c[0x0][0x620] ;  /* 0x00018800ff187b82 */ /* 0x000e620000000a00 */
[----:B--2---:R-:W-:-:S04]  /*52c0*/  ISETP.NE.U32.AND P0, PT, R20, RZ, PT ;  /* 0x000000ff1400720c */ /* 0x004fc80003f05070 */
[----:B------:R-:W-:Y:S02]  /*52d0*/  ISETP.NE.AND.EX P0, PT, R21, RZ, PT, P0 ;  /* 0x000000ff1500720c */ /* 0x000fe40003f05300 */
[----:B0-----:R-:W-:-:S05]  /*52e0*/  I2FP.F32.U32 R4, R26 ;  /* 0x0000001a00047245 */ /* 0x001fca0000201000 */
[----:B------:R-:W-:-:S04]  /*52f0*/  FMUL R4, R4, UR6 ;  /* 0x0000000604047c20 */ /* 0x000fc80008400000 */
[----:B------:R0:W2:Y:S02]  /*5300*/  F2I.U32.TRUNC.NTZ R27, R4 ;  /* 0x00000004001b7305 */ /* 0x0000a4000020f000 */
[----:B---34-:R-:W-:Y:S05]  /*5310*/  @!P0 BRA `(.L_x_104) ;  /* 0x0000000000288947 */ /* 0x018fea0003800000 */
[----:B------:R-:W3:Y:S02]  /*5320*/  LDC R5, c[0x0][0x634] ;  /* 0x00018d00ff057b82 */ /* 0x000ee40000000800 */
[----:B---3--:R-:W-:-:S05]  /*5330*/  IADD3 R17, P0, R2, R5, RZ ;  /* 0x0000000502117210 */ /* 0x008fca0007f1e0ff */
[----:B------:R-:W-:-:S04]  /*5340*/  IMAD.X R23, RZ, RZ, R3, P0 ;  /* 0x000000ffff177224 */ /* 0x000fc800000e0603 */
[----:B0-----:R-:W-:-:S04]  /*5350*/  IMAD.WIDE.U32 R4, R23, R20, RZ ;  /* 0x0000001417047225 */ /* 0x001fc800078e00ff */
[----:B------:R-:W-:-:S04]  /*5360*/  IMAD.WIDE.U32 R14, P0, R17, R21, R4 ;  /* 0x00000015110e7225 */ /* 0x000fc80007800004 */
[----:B------:R-:W-:-:S04]  /*5370*/  IMAD.WIDE.U32 R4, R17, R20, RZ ;  /* 0x0000001411047225 */ /* 0x000fc800078e00ff */
[----:B------:R-:W-:Y:S01]  /*5380*/  IMAD.X R17, RZ, RZ, RZ, P0 ;  /* 0x000000ffff117224 */ /* 0x000fe200000e06ff */
[----:B------:R-:W-:Y:S01]  /*5390*/  IADD3 RZ, P0, R5, R14, RZ ;  /* 0x0000000e05ff7210 */ /* 0x000fe20007f1e0ff */
[----:B------:R-:W-:-:S04]  /*53a0*/  IMAD.MOV.U32 R16, RZ, RZ, R15 ;  /* 0x000000ffff107224 */ /* 0x000fc800078e000f */
[----:B------:R-:W-:-:S08]  /*53b0*/  IMAD.WIDE.U32.X R16, R23, R21, R16, P0 ;  /* 0x0000001517107225 */ /* 0x000fd000000e0410 */
.L_x_104:
[-CC-:B------:R-:W-:Y:S01]  /*53c0*/  SHF.R.U64 R22, R16, R6.reuse, R17.reuse ;  /* 0x0000000610167219 */ /* 0x180fe20000001211 */
[----:B------:R-:W3:Y:S01]  /*53d0*/  LDC.64 R32, c[0x0][0x640] ;  /* 0x00019000ff207b82 */ /* 0x000ee20000000a00 */
[----:B0-----:R-:W-:Y:S01]  /*53e0*/  SHF.R.U32.HI R4, RZ, R6, R17 ;  /* 0x00000006ff047219 */ /* 0x001fe20000011611 */
[----:B--2---:R-:W-:Y:S01]  /*53f0*/  IMAD.MOV R27, RZ, RZ, -R27 ;  /* 0x000000ffff1b7224 */ /* 0x004fe200078e0a1b */
[----:B------:R-:W-:Y:S01]  /*5400*/  IADD3 R15, P0, RZ, -R22, RZ ;  /* 0x80000016ff0f7210 */ /* 0x000fe20007f1e0ff */
[----:B------:R-:W-:Y:S01]  /*5410*/  ULDC UR6, c[0x0][0x154] ;  /* 0x0000550000067ab9 */ /* 0x000fe20000000800 */
[----:B------:R-:W-:Y:S02]  /*5420*/  IMAD.MOV.U32 R17, RZ, RZ, 0x1 ;  /* 0x00000001ff117424 */ /* 0x000fe400078e00ff */
[----:B------:R-:W-:Y:S01]  /*5430*/  IMAD R27, R29, R27, R26 ;  /* 0x0000001b1d1b7224 */ /* 0x000fe200078e021a */
[----:B------:R-:W0:Y:S01]  /*5440*/  LDC R14, c[0x0][0x618] ;  /* 0x00018600ff0e7b82 */ /* 0x000e220000000800 */
[----:B------:R-:W-:-:S04]  /*5450*/  IMAD.X R5, RZ, RZ, ~R4, P0 ;  /* 0x000000ffff057224 */ /* 0x000fc800000e0e04 */
[-C--:B-1----:R-:W-:Y:S02]  /*5460*/  IMAD R6, R5, R24.reuse, RZ ;  /* 0x0000001805067224 */ /* 0x082fe400078e02ff */
[C---:B------:R-:W-:Y:S01]  /*5470*/  IMAD.WIDE.U32 R4, R15.reuse, R24, R2 ;  /* 0x000000180f047225 */ /* 0x040fe200078e0002 */
[----:B------:R-:W1:Y:S03]  /*5480*/  LDC R16, c[0x0][0x608] ;  /* 0x00018200ff107b82 */ /* 0x000e660000000800 */
[----:B------:R-:W-:Y:S01]  /*5490*/  IMAD R15, R15, R25, R6 ;  /* 0x000000190f0f7224 */ /* 0x000fe200078e0206 */
[----:B------:R-:W-:-:S03]  /*54a0*/  I2FP.F32.U32 R6, R28 ;  /* 0x0000001c00067245 */ /* 0x000fc60000201000 */
[----:B------:R-:W-:Y:S01]  /*54b0*/  IMAD.IADD R5, R5, 0x1, R15 ;  /* 0x0000000105057824 */ /* 0x000fe200078e020f */
[----:B------:R-:W2:Y:S01]  /*54c0*/  LDC R30, c[0x0][0x658] ;  /* 0x00019600ff1e7b82 */ /* 0x000ea20000000800 */
[----:B---3--:R-:W-:Y:S01]  /*54d0*/  ISETP.NE.U32.AND P0, PT, R32, RZ, PT ;  /* 0x000000ff2000720c */ /* 0x008fe20003f05070 */
[----:B------:R-:W-:-:S03]  /*54e0*/  IMAD.MOV.U32 R15, RZ, RZ, -0x1 ;  /* 0xffffffffff0f7424 */ /* 0x000fc600078e00ff */
[----:B------:R-:W-:-:S03]  /*54f0*/  ISETP.NE.AND.EX P0, PT, R33, RZ, PT, P0 ;  /* 0x000000ff2100720c */ /* 0x000fc60003f05300 */
[----:B------:R-:W3:Y:S01]  /*5500*/  LDC R25, c[0x0][0x148] ;  /* 0x00005200ff197b82 */ /* 0x000ee20000000800 */
[-CC-:B0-----:R-:W-:Y:S02]  /*5510*/  SHF.R.U64 R20, R4, R14.reuse, R5.reuse ;  /* 0x0000000e04147219 */ /* 0x181fe40000001205 */
[----:B------:R-:W-:Y:S01]  /*5520*/  SHF.R.U32.HI R5, RZ, R14, R5 ;  /* 0x0000000eff057219 */ /* 0x000fe20000011605 */
[----:B------:R-:W-:-:S04]  /*5530*/  FMUL R14, R6, UR6 ;  /* 0x00000006060e7c20 */ /* 0x000fc80008400000 */
[----:B------:R-:W0:Y:S01]  /*5540*/  LDC R26, c[0x0][0x600] ;  /* 0x00018000ff1a7b82 */ /* 0x000e220000000800 */
[----:B------:R4:W0:Y:S01]  /*5550*/  F2I.U32.TRUNC.NTZ R23, R14 ;  /* 0x0000000e00177305 */ /* 0x000822000020f000 */
[-CC-:B-1----:R-:W-:Y:S02]  /*5560*/  SHF.R.U64 R6, R20, R16.reuse, R5.reuse ;  /* 0x0000001014067219 */ /* 0x182fe40000001205 */
[----:B------:R-:W-:-:S04]  /*5570*/  SHF.R.U32.HI R5, RZ, R16, R5 ;  /* 0x00000010ff057219 */ /* 0x000fc80000011605 */
[----:B------:R-:W1:Y:S01]  /*5580*/  LDC R31, c[0x0][0x648] ;  /* 0x00019200ff1f7b82 */ /* 0x000e620000000800 */
[-CC-:B--2---:R-:W-:Y:S02]  /*5590*/  SHF.R.U64 R24, R6, R30.reuse, R5.reuse ;  /* 0x0000001e06187219 */ /* 0x184fe40000001205 */
[-C--:B------:R-:W-:Y:S02]  /*55a0*/  SHF.L.U32 R15, R15, R30.reuse, RZ ;  /* 0x0000001e0f0f7219 */ /* 0x080fe400000006ff */
[-C--:B------:R-:W-:Y:S01]  /*55b0*/  SHF.R.U32.HI R5, RZ, R30.reuse, R5 ;  /* 0x0000001eff057219 */ /* 0x080fe20000011605 */
[----:B------:R-:W-:Y:S01]  /*55c0*/  IMAD.MOV.U32 R4, RZ, RZ, R24 ;  /* 0x000000ffff047224 */ /* 0x000fe200078e0018 */
[----:B------:R-:W-:Y:S01]  /*55d0*/  SHF.L.U32 R30, R17, R30, RZ ;  /* 0x0000001e111e7219 */ /* 0x000fe200000006ff */
[----:B------:R-:W2:Y:S01]  /*55e0*/  LDC R34, c[0x0][0x638] ;  /* 0x00018e00ff227b82 */ /* 0x000ea20000000800 */
[----:B------:R-:W-:-:S07]  /*55f0*/  LOP3.LUT R29, RZ, R15, RZ, 0x33, !PT ;  /* 0x0000000fff1d7212 */ /* 0x000fce00078e33ff */
[----:B------:R-:W0:Y:S01]  /*5600*/  LDC R35, c[0x0][0x610] ;  /* 0x00018400ff237b82 */ /* 0x000e220000000800 */
        /* <DEDUP_REMOVED lines=11> */
.L_x_105:
[----:B-1----:R-:W-:Y:S01]  /*56c0*/  SHF.R.U64 R4, R4, R31, R5 ;  /* 0x0000001f04047219 */ /* 0x002fe20000001205 */
[----:B0-----:R-:W-:Y:S01]  /*56d0*/  VIADD R17, R26, 0xffffffff ;  /* 0xffffffff1a117836 */ /* 0x001fe20000000000 */
[----:B------:R-:W-:Y:S01]  /*56e0*/  LOP3.LUT R15, R6, R29, RZ, 0xc0, !PT ;  /* 0x0000001d060f7212 */ /* 0x000fe200078ec0ff */
[----:B------:R-:W-:Y:S02]  /*56f0*/  IMAD.MOV R23, RZ, RZ, -R23 ;  /* 0x000000ffff177224 */ /* 0x000fe400078e0a17 */
[----:B------:R-:W-:Y:S02]  /*5700*/  IMAD.MOV R5, RZ, RZ, -R4 ;  /* 0x000000ffff057224 */ /* 0x000fe400078e0a04 */
[----:B------:R-:W-:Y:S01]  /*5710*/  IMAD R6, R30, R4, R15 ;  /* 0x000000041e067224 */ /* 0x000fe200078e020f */
[----:B------:R-:W-:Y:S01]  /*5720*/  LOP3.LUT R15, R20, R17, RZ, 0xc0, !PT ;  /* 0x00000011140f7212 */ /* 0x000fe200078ec0ff */
[----:B---3--:R-:W-:Y:S02]  /*5730*/  @P4 IMAD R27, R25, R23, R28 ;  /* 0x00000017191b4224 */ /* 0x008fe400078e021c */
[----:B--2---:R-:W-:-:S02]  /*5740*/  IMAD R4, R5, R34, R24 ;  /* 0x0000002205047224 */ /* 0x004fc400078e0218 */
[----:B------:R-:W-:Y:S02]  /*5750*/  IMAD R6, R6, R35, R27 ;  /* 0x0000002306067224 */ /* 0x000fe400078e021b */
[----:B------:R-:W-:Y:S02]  /*5760*/  IMAD R5, R4, R26, R15 ;  /* 0x0000001a04057224 */ /* 0x000fe400078e020f */
[----:B------:R-:W-:-:S03]  /*5770*/  IMAD.MOV.U32 R14, RZ, RZ, 0x1 ;  /* 0x00000001ff0e7424 */ /* 0x000fc600078e00ff */
[----:B------:R-:W-:Y:S02]  /*5780*/  SEL R4, R5, R6, !P4 ;  /* 0x0000000605047207 */ /* 0x000fe40006000000 */
[----:B------:R-:W-:Y:S01]  /*5790*/  SEL R6, R6, R5, !P4 ;  /* 0x0000000506067207 */ /* 0x000fe20006000000 */
[----:B------:R-:W-:-:S07]  /*57a0*/  IMAD.MOV.U32 R5, RZ, RZ, R22 ;  /* 0x000000ffff057224 */ /* 0x000fce00078e0016 */
.L_x_103:
[----:B------:R-:W-:Y:S02]  /*57b0*/  LOP3.LUT P0, RZ, R14, 0xff, RZ, 0xc0, !PT ;  /* 0x000000ff0eff7812 */ /* 0x000fe4000780c0ff */
[----:B------:R-:W-:-:S11]  /*57c0*/  LOP3.LUT R87, R87, 0x1, RZ, 0x3c, !PT ;  /* 0x0000000157577812 */ /* 0x000fd600078e3cff */
[----:B------:R-:W-:Y:S05]  /*57d0*/  @P0 BRA `(.L_x_106) ;  /* 0xffffffbc00ec0947 */ /* 0x000fea000383ffff */
[----:B------:R-:W-:Y:S05]  /*57e0*/  EXIT ;  /* 0x000000000000794d */ /* 0x000fea0003800000 */
.L_x_14:
[----:B------:R-:W-:-:S08]  /*57f0*/  ISETP.NE.AND P0, PT, R20, RZ, PT ;  /* 0x000000ff1400720c */ /* 0x000fd00003f05270 */
[----:B-----5:R-:W0:-:S00]  /*5800*/  USETMAXREG.DEALLOC.CTAPOOL 0x28 ;  /* 0x00000028000079c8 */ /* 0x020e0000080e0500 */
[----:B------:R-:W-:Y:S05]  /*5810*/  @P0 EXIT ;  /* 0x000000000000094d */ /* 0x000fea0003800000 */
[----:B0-----:R-:W-:Y:S01]  /*5820*/  LOP3.LUT P0, RZ, R16, 0xff, RZ, 0xc0, !PT ;  /* 0x000000ff10ff7812 */ /* 0x001fe2000780c0ff */
[----:B------:R-:W-:Y:S02]  /*5830*/  IMAD.MOV.U32 R13, RZ, RZ, 0x1 ;  /* 0x00000001ff0d7424 */ /* 0x000fe400078e00ff */
[----:B------:R-:W-:-:S10]  /*5840*/  IMAD.MOV.U32 R12, RZ, RZ, RZ ;  /* 0x000000ffff0c7224 */ /* 0x000fd400078e00ff */
[----:B------:R-:W-:Y:S05]  /*5850*/  @!P0 BRA `(.L_x_107) ;  /* 0x0000000c00008947 */ /* 0x000fea0003800000 */
[----:B------:R-:W-:Y:S01]  /*5860*/  LOP3.LUT P0, RZ, R11, 0x1f, RZ, 0xc0, !PT ;  /* 0x0000001f0bff7812 */ /* 0x000fe2000780c0ff */
[----:B------:R-:W-:Y:S01]  /*5870*/  ULDC UR5, c[0x0][0x658] ;  /* 0x0001960000057ab9 */ /* 0x000fe20000000800 */
[----:B------:R-:W-:Y:S01]  /*5880*/  UMOV UR6, 0xffffffff ;  /* 0xffffffff00067882 */ /* 0x000fe20000000000 */
[----:B------:R-:W-:Y:S01]  /*5890*/  BSSY B0, `(.L_x_107) ;  /* 0x00000bc000007945 */ /* 0x000fe20003800000 */
[----:B------:R-:W-:Y:S01]  /*58a0*/  USHF.L.U32 UR6, UR6, UR5, URZ ;  /* 0x0000000506067299 */ /* 0x000fe2000800063f */
[C---:B------:R-:W-:Y:S01]  /*58b0*/  ISETP.NE.AND P2, PT, R10.reuse, RZ, PT ;  /* 0x000000ff0a00720c */ /* 0x040fe20003f45270 */
[----:B------:R-:W-:Y:S01]  /*58c0*/  IMAD.MOV.U32 R15, RZ, RZ, 0x1 ;  /* 0x00000001ff0f7424 */ /* 0x000fe200078e00ff */
[----:B------:R-:W-:Y:S01]  /*58d0*/  ISETP.NE.OR P0, PT, R10, RZ, !P0 ;  /* 0x000000ff0a00720c */ /* 0x000fe20004705670 */
[----:B------:R-:W-:Y:S01]  /*58e0*/  IMAD.MOV.U32 R13, RZ, RZ, 0x1 ;  /* 0x00000001ff0d7424 */ /* 0x000fe200078e00ff */
[----:B------:R-:W-:Y:S01]  /*58f0*/  LOP3.LUT R14, R7, 0x2, RZ, 0xfc, !PT ;  /* 0x00000002070e7812 */ /* 0x000fe200078efcff */
[----:B------:R-:W-:Y:S01]  /*5900*/  IMAD.MOV.U32 R12, RZ, RZ, RZ ;  /* 0x000000ffff0c7224 */ /* 0x000fe200078e00ff */
[----:B------:R-:W-:Y:S01]  /*5910*/  ULDC UR4, c[0x0][0x600] ;  /* 0x0001800000047ab9 */ /* 0x000fe20000000800 */
[----:B------:R-:W-:Y:S01]  /*5920*/  UMOV UR7, 0x1 ;  /* 0x0000000100077882 */ /* 0x000fe20000000000 */
[----:B------:R-:W-:-:S02]  /*5930*/  UIADD3 UR22, UR13, 0x1, URZ ;  /* 0x000000010d167890 */ /* 0x000fc4000fffe03f */
[----:B------:R-:W-:Y:S02]  /*5940*/  UIADD3 UR16, UR4, -0x1, URZ ;  /* 0xffffffff04107890 */ /* 0x000fe4000fffe03f */
[----:B------:R-:W-:Y:S02]  /*5950*/  USHF.L.U32 UR18, UR7, UR5, URZ ;  /* 0x0000000507127299 */ /* 0x000fe4000800063f */
[----:B------:R-:W-:Y:S01]  /*5960*/  ULOP3.LUT UR17, URZ, UR6, URZ, 0x33, !UPT ;  /* 0x000000063f117292 */ /* 0x000fe2000f8e333f */
[----:B------:R-:W-:-:S11]  /*5970*/  ULDC.64 UR20, c[0x0][0x198] ;  /* 0x0000660000147ab9 */ /* 0x000fd60000000a00 */
.L_x_119:
[----:B------:R-:W-:-:S03]  /*5980*/  UMOV UR4, 0xffffffff ;  /* 0xffffffff00047882 */ /* 0x000fc60000000000 */
[----:B------:R-:W-:Y:S05]  /*5990*/  BRA.DIV UR4, `(.L_x_108) ;  /* 0x0000001e04307947 */ /* 0x000fea000b800000 */
[----:B------:R-:W-:-:S13]  /*59a0*/  ELECT P1, URZ, PT ;  /* 0x00000000003f782f */ /* 0x000fda0003820000 */
.L_x_156:
[----:B------:R-:W0:Y:S01]  /*59b0*/  LDC R10, c[0x0][0x28c] ;  /* 0x0000a300ff0a7b82 */ /* 0x000e220000000800 */
[----:B------:R-:W-:Y:S01]  /*59c0*/  BSSY B1, `(.L_x_109) ;  /* 0x0000035000017945 */ /* 0x000fe20003800000 */
[----:B0-----:R-:W-:-:S13]  /*59d0*/  ISETP.LT.OR P1, PT, R10, 0x1, !P1 ;  /* 0x000000010a00780c */ /* 0x001fda0004f21670 */
[----:B------:R-:W-:Y:S05]  /*59e0*/  @P1 BRA `(.L_x_110) ;  /* 0x0000000000c81947 */ /* 0x000fea0003800000 */
[----:B------:R-:W-:Y:S02]  /*59f0*/  IMAD.SHL.U32 R16, R4, 0x40, RZ ;  /* 0x0000004004107824 */ /* 0x000fe400078e00ff */
[----:B------:R-:W-:Y:S02]  /*5a00*/  IMAD.SHL.U32 R17, R6, 0x40, RZ ;  /* 0x0000004006117824 */ /* 0x000fe400078e00ff */
[----:B------:R-:W-:Y:S02]  /*5a10*/  IMAD.MOV.U32 R18, RZ, RZ, RZ ;  /* 0x000000ffff127224 */ /* 0x000fe400078e00ff */
[----:B------:R-:W-:Y:S02]  /*5a20*/  IMAD.U32 R20, RZ, RZ, UR22 ;  /* 0x00000016ff147e24 */ /* 0x000fe4000f8e00ff */
[----:B------:R-:W-:Y:S02]  /*5a30*/  IMAD.MOV.U32 R4, RZ, RZ, R13 ;  /* 0x000000ffff047224 */ /* 0x000fe400078e000d */
[----:B------:R-:W-:-:S07]  /*5a40*/  IMAD.MOV.U32 R6, RZ, RZ, R12 ;  /* 0x000000ffff067224 */ /* 0x000fce00078e000c */
.L_x_114:
[----:B------:R-:W0:Y:S01]  /*5a50*/  S2R R11, SR_CgaCtaId ;  /* 0x00000000000b7919 */ /* 0x000e220000008800 */
[----:B------:R-:W-:-:S04]  /*5a60*/  MOV R10, 0x400 ;  /* 0x00000400000a7802 */ /* 0x000fc80000000f00 */
[----:B0-----:R-:W-:Y:S02]  /*5a70*/  LEA R21, R11, R10, 0x18 ;  /* 0x0000000a0b157211 */ /* 0x001fe400078ec0ff */
[----:B------:R-:W-:Y:S01]  /*5a80*/  SHF.L.U32 R10, R4, 0x1f, RZ ;  /* 0x0000001f040a7819 */ /* 0x000fe200000006ff */
[----:B------:R-:W0:Y:S02]  /*5a90*/  @!P2 LDC R11, c[0x0][0x500] ;  /* 0x00014000ff0bab82 */ /* 0x000e240000000800 */
[----:B------:R-:W-:-:S04]  /*5aa0*/  IMAD R19, R6, 0x8, R21 ;  /* 0x0000000806137824 */ /* 0x000fc800078e0215 */
[----:B------:R-:W1:Y:S02]  /*5ab0*/  SYNCS.PHASECHK.TRANS64.TRYWAIT P1, [R19+URZ+0xe0], R10 ;  /* 0x0000e00a130075a7 */ /* 0x000e64000802017f */
[----:B-1----:R-:W-:Y:S05]  /*5ac0*/  @!P1 BRA `(.L_x_111) ;  /* 0x0000001c00049947 */ /* 0x002fea0003800000 */
.L_x_157:
[----:B-1----:R-:W-:Y:S01]  /*5ad0*/  PRMT R10, R14, 0x9910, RZ ;  /* 0x000099100e0a7816 */ /* 0x002fe200000000ff */
[----:B0-----:R0:W-:Y:S03]  /*5ae0*/  @!P2 SYNCS.ARRIVE.TRANS64 RZ, [R19+URZ], R11 ;  /* 0x0000000b13ffa9a7 */ /* 0x0011e6000800003f */
[----:B------:R-:W-:-:S13]  /*5af0*/  ISETP.NE.AND P1, PT, R10, 0x2, PT ;  /* 0x000000020a00780c */ /* 0x000fda0003f25270 */
[----:B0-----:R-:W-:Y:S05]  /*5b00*/  @P1 BRA `(.L_x_112) ;  /* 0x0000000000041947 */ /* 0x001fea0003800000 */
[----:B------:R-:W-:Y:S01]  /*5b10*/  BPT.TRAP 0x1 ;  /* 0x000000040000795c */ /* 0x000fe20000300000 */
.L_x_112:
[----:B------:R-:W-:Y:S05]  /*5b20*/  @P0 BRA `(.L_x_113) ;  /* 0x0000000000040947 */ /* 0x000fea0003800000 */
[----:B------:R-:W-:Y:S01]  /*5b30*/  BPT.TRAP 0x1 ;  /* 0x000000040000795c */ /* 0x000fe20000300000 */
.L_x_113:
[----:B------:R-:W-:Y:S01]  /*5b40*/  IMAD R21, R6, 0x1000, R21 ;  /* 0x0000100006157824 */ /* 0x000fe200078e0215 */
[----:B------:R-:W-:Y:S01]  /*5b50*/  R2UR UR9, R19 ;  /* 0x00000000130972ca */ /* 0x000fe200000e0000 */
[----:B------:R-:W-:Y:S01]  /*5b60*/  VIADD R20, R20, 0xffffffff ;  /* 0xffffffff14147836 */ /* 0x000fe20000000000 */
[----:B------:R-:W-:Y:S01]  /*5b70*/  UIADD3 UR4, UP0, UR20, 0xf0, URZ ;  /* 0x000000f014047890 */ /* 0x000fe2000ff1e03f */
[----:B------:R-:W-:Y:S01]  /*5b80*/  R2UR UR11, R17 ;  /* 0x00000000110b72ca */ /* 0x000fe200000e0000 */
[----:B------:R-:W-:Y:S01]  /*5b90*/  UIADD3 UR24, UP1, UR20, 0x1f0, URZ ;  /* 0x000001f014187890 */ /* 0x000fe2000ff3e03f */
[----:B------:R-:W-:Y:S01]  /*5ba0*/  R2UR UR8, R21 ;  /* 0x00000000150872ca */ /* 0x000fe200000e0000 */
[----:B------:R-:W-:Y:S01]  /*5bb0*/  UIADD3.X UR5, URZ, UR21, URZ, UP0, !UPT ;  /* 0x000000153f057290 */ /* 0x000fe200087fe43f */
[----:B------:R-:W-:Y:S01]  /*5bc0*/  R2UR UR10, R18 ;  /* 0x00000000120a72ca */ /* 0x000fe200000e0000 */
[----:B------:R-:W-:Y:S01]  /*5bd0*/  VIADD R6, R6, 0x1 ;  /* 0x0000000106067836 */ /* 0x000fe20000000000 */
[----:B------:R-:W-:Y:S01]  /*5be0*/  R2UR UR12, R5 ;  /* 0x00000000050c72ca */ /* 0x000fe200000e0000 */
[----:B------:R-:W-:Y:S01]  /*5bf0*/  UIADD3.X UR25, URZ, UR21, URZ, UP1, !UPT ;  /* 0x000000153f197290 */ /* 0x000fe20008ffe43f */
[----:B------:R-:W-:Y:S01]  /*5c00*/  R2UR UR19, R16 ;  /* 0x00000000101372ca */ /* 0x000fe200000e0000 */
[----:B------:R-:W-:Y:S01]  /*5c10*/  UMOV UR6, 0x0 ;  /* 0x0000000000067882 */ /* 0x000fe20000000000 */
[----:B------:R-:W-:Y:S01]  /*5c20*/  ISETP.GT.AND P3, PT, R20, 0x1, PT ;  /* 0x000000011400780c */ /* 0x000fe20003f64270 */
[----:B------:R-:W-:Y:S01]  /*5c30*/  UMOV UR7, 0x10000000 ;  /* 0x1000000000077882 */ /* 0x000fe20000000000 */
[----:B------:R-:W-:Y:S01]  /*5c40*/  ISETP.NE.AND P1, PT, R6, 0x1c, PT ;  /* 0x0000001c0600780c */ /* 0x000fe20003f25270 */
[----:B------:R-:W-:-:S02]  /*5c50*/  VIADD R18, R18, 0x40 ;  /* 0x0000004012127836 */ /* 0x000fc40000000000 */
[----:B------:R-:W-:Y:S01]  /*5c60*/  UIADD3 UR14, UR8, 0x300, URZ ;  /* 0x00000300080e7890 */ /* 0x000fe2000fffe03f */
[----:B------:R-:W-:Y:S01]  /*5c70*/  SEL R11, RZ, 0x1, P1 ;  /* 0x00000001ff0b7807 */ /* 0x000fe20000800000 */
[----:B------:R-:W-:Y:S01]  /*5c80*/  UIADD3 UR15, UR8, 0x1c300, URZ ;  /* 0x0001c300080f7890 */ /* 0x000fe2000fffe03f */
[----:B------:R-:W-:Y:S02]  /*5c90*/  SEL R6, R6, RZ, P1 ;  /* 0x000000ff06067207 */ /* 0x000fe40000800000 */
[----:B------:R-:W-:Y:S02]  /*5ca0*/  LOP3.LUT R4, R4, R11, RZ, 0x3c, !PT ;  /* 0x0000000b04047212 */ /* 0x000fe400078e3cff */
[----:B------:R-:W-:Y:S02]  /*5cb0*/  UMOV UR8, UR14 ;  /* 0x0000000e00087c82 */ /* 0x000fe40008000000 */
[----:B------:R0:W-:Y:S02]  /*5cc0*/  UTMALDG.3D [UR8], [UR4], desc[UR6] ;  /* 0x00000608040075b4 */ /* 0x0001e40008011000 */
[----:B0-----:R-:W-:Y:S01]  /*5cd0*/  UMOV UR8, UR15 ;  /* 0x0000000f00087c82 */ /* 0x001fe20008000000 */
[----:B------:R-:W-:-:S02]  /*5ce0*/  UMOV UR11, UR19 ;  /* 0x00000013000b7c82 */ /* 0x000fc40008000000 */
[----:B------:R0:W-:Y:S02]  /*5cf0*/  UTMALDG.3D [UR8], [UR24], desc[UR6] ;  /* 0x00000608180075b4 */ /* 0x0001e40008011000 */
[----:B0-----:R-:W-:Y:S05]  /*5d00*/  @P3 BRA `(.L_x_114) ;  /* 0xfffffffc00503947 */ /* 0x001fea000383ffff */
.L_x_110:
[----:B------:R-:W-:Y:S05]  /*5d10*/  BSYNC B1 ;  /* 0x0000000000017941 */ /* 0x000fea0003800000 */
.L_x_109:
[----:B------:R-:W-:Y:S01]  /*5d20*/  LOP3.LUT P5, RZ, R15, 0xff, RZ, 0xc0, !PT ;  /* 0x000000ff0fff7812 */ /* 0x000fe200078ac0ff */
[----:B------:R-:W-:Y:S01]  /*5d30*/  VIADD R11, R12, UR13 ;  /* 0x0000000d0c0b7c36 */ /* 0x000fe20008000000 */
[----:B------:R-:W-:Y:S01]  /*5d40*/  ULDC.64 UR4, c[0x0][0x650] ;  /* 0x0001940000047ab9 */ /* 0x000fe20000000a00 */
[----:B------:R-:W-:Y:S01]  /*5d50*/  IMAD.U32 R6, RZ, RZ, UR13 ;  /* 0x0000000dff067e24 */ /* 0x000fe2000f8e00ff */
[----:B------:R-:W-:Y:S01]  /*5d60*/  UISETP.GE.U32.AND UP0, UPT, UR13, 0x1c, UPT ;  /* 0x0000001c0d00788c */ /* 0x000fe2000bf06070 */
[----:B------:R-:W-:Y:S01]  /*5d70*/  BSSY B1, `(.L_x_115) ;  /* 0x000006b000017945 */ /* 0x000fe20003800000 */
[----:B------:R-:W-:Y:S02]  /*5d80*/  ISETP.GT.U32.AND P1, PT, R11, 0x1b, PT ;  /* 0x0000001b0b00780c */ /* 0x000fe40003f24070 */
[----:B------:R-:W-:Y:S02]  /*5d90*/  PRMT R10, RZ, 0x7610, R10 ;  /* 0x00007610ff0a7816 */ /* 0x000fe4000000000a */
[----:B------:R-:W-:-:S02]  /*5da0*/  ISETP.LT.U32.AND P1, PT, R6, 0x1c, P1 ;  /* 0x0000001c0600780c */ /* 0x000fc40000f21070 */
[----:B------:R-:W-:Y:S01]  /*5db0*/  PLOP3.LUT P3, PT, PT, PT, UP0, 0x80, 0x0 ;  /* 0x000000000000781c */ /* 0x000fe20003f6f008 */
[----:B------:R-:W0:Y:S01]  /*5dc0*/  @P5 S2R R5, SR_CgaCtaId ;  /* 0x0000000000055919 */ /* 0x000e220000008800 */
[----:B------:R-:W-:Y:S02]  /*5dd0*/  @P5 MOV R4, 0x400 ;  /* 0x0000040000045802 */ /* 0x000fe40000000f00 */
[----:B------:R-:W-:Y:S02]  /*5de0*/  SEL R6, RZ, 0x1, !P1 ;  /* 0x00000001ff067807 */ /* 0x000fe40004800000 */
[----:B------:R-:W-:Y:S02]  /*5df0*/  PRMT R15, RZ, 0x7610, R15 ;  /* 0x00007610ff0f7816 */ /* 0x000fe4000000000f */
[----:B------:R-:W-:Y:S01]  /*5e00*/  LOP3.LUT R13, R13, R6, RZ, 0x3c, !PT ;  /* 0x000000060d0d7212 */ /* 0x000fe200078e3cff */
[----:B------:R-:W-:Y:S01]  /*5e10*/  IMAD.MOV.U32 R6, RZ, RZ, -0x1 ;  /* 0xffffffffff067424 */ /* 0x000fe200078e00ff */
[----:B0-----:R-:W-:-:S04]  /*5e20*/  @P5 LEA R4, R5, R4, 0x18 ;  /* 0x0000000405045211 */ /* 0x001fc800078ec0ff */
[----:B------:R0:W-:Y:S01]  /*5e30*/  @P5 SYNCS.ARRIVE.TRANS64.A1T0 RZ, [R4+URZ+0x1f8], RZ ;  /* 0x0001f8ff04ff59a7 */ /* 0x0001e2000810003f */
[----:B------:R-:W-:-:S04]  /*5e40*/  IADD3 R2, P5, R2, R8, RZ ;  /* 0x0000000802027210 */ /* 0x000fc80007fbe0ff */
[----:B------:R-:W-:Y:S01]  /*5e50*/  ISETP.GE.U32.AND P1, PT, R2, UR4, PT ;  /* 0x0000000402007c0c */ /* 0x000fe2000bf26070 */
[----:B------:R-:W-:Y:S01]  /*5e60*/  IMAD.X R3, R3, 0x1, R0, P5 ;  /* 0x0000000103037824 */ /* 0x000fe200028e0600 */
[----:B0-----:R-:W-:-:S04]  /*5e70*/  SHF.R.U32.HI R4, RZ, 0x2, R11 ;  /* 0x00000002ff047819 */ /* 0x001fc8000001160b */
[----:B------:R-:W-:Y:S01]  /*5e80*/  ISETP.GE.U32.AND.EX P1, PT, R3, UR5, PT, P1 ;  /* 0x0000000503007c0c */ /* 0x000fe2000bf26110 */
[----:B------:R-:W-:-:S04]  /*5e90*/  IMAD.WIDE.U32 R4, R4, 0x24924925, RZ ;  /* 0x2492492504047825 */ /* 0x000fc800078e00ff */
[----:B------:R-:W-:Y:S01]  /*5ea0*/  IMAD R12, R5, -0x1c, R11 ;  /* 0xffffffe4050c7824 */ /* 0x000fe200078e020b */
[----:B------:R-:W-:Y:S01]  /*5eb0*/  @P3 LOP3.LUT R13, R13, 0x1, R5, 0x78, !PT ;  /* 0x000000010d0d3812 */ /* 0x000fe200078e7805 */
[----:B------:R-:W-:Y:S02]  /*5ec0*/  IMAD.MOV.U32 R4, RZ, RZ, -0x1 ;  /* 0xffffffffff047424 */ /* 0x000fe400078e00ff */
[----:B------:R-:W-:-:S04]  /*5ed0*/  IMAD.MOV.U32 R5, RZ, RZ, -0x1 ;  /* 0xffffffffff057424 */ /* 0x000fc800078e00ff */
[----:B------:R-:W-:Y:S05]  /*5ee0*/  @P1 BRA `(.L_x_116) ;  /* 0x00000004004c1947 */ /* 0x000fea0003800000 */
[----:B------:R-:W0:Y:S01]  /*5ef0*/  S2R R17, SR_CTAID.X ;  /* 0x0000000000117919 */ /* 0x000e220000002500 */
[----:B------:R-:W-:Y:S01]  /*5f00*/  ULDC.64 UR4, c[0x0][0x628] ;  /* 0x00018a0000047ab9 */ /* 0x000fe20000000a00 */
[----:B------:R-:W1:Y:S01]  /*5f10*/  LDC R18, c[0x0][0x144] ;  /* 0x00005100ff127b82 */ /* 0x000e620000000800 */
[----:B------:R-:W-:Y:S01]  /*5f20*/  ISETP.NE.U32.AND P1, PT, RZ, UR4, PT ;  /* 0x00000004ff007c0c */ /* 0x000fe2000bf25070 */
[----:B------:R-:W2:Y:S01]  /*5f30*/  S2R R6, SR_CTAID.Y ;  /* 0x0000000000067919 */ /* 0x000ea20000002600 */
[----:B------:R-:W-:Y:S01]  /*5f40*/  ULDC UR6, c[0x0][0x150] ;  /* 0x0000540000067ab9 */ /* 0x000fe20000000800 */
[----:B------:R-:W-:Y:S01]  /*5f50*/  ULDC UR7, c[0x0][0x630] ;  /* 0x00018c0000077ab9 */ /* 0x000fe20000000800 */
[----:B------:R-:W-:Y:S01]  /*5f60*/  ISETP.NE.AND.EX P1, PT, RZ, UR5, PT, P1 ;  /* 0x00000005ff007c0c */ /* 0x000fe2000bf25310 */
[----:B------:R-:W-:Y:S01]  /*5f70*/  IMAD.MOV.U32 R4, RZ, RZ, R2 ;  /* 0x000000ffff047224 */ /* 0x000fe200078e0002 */
[----:B0-----:R-:W-:-:S05]  /*5f80*/  I2FP.F32.U32 R5, R17 ;  /* 0x0000001100057245 */ /* 0x001fca0000201000 */
[----:B------:R-:W-:Y:S01]  /*5f90*/  FMUL R20, R5, UR6 ;  /* 0x0000000605147c20 */ /* 0x000fe20008400000 */
[----:B------:R-:W-:-:S05]  /*5fa0*/  IMAD.MOV.U32 R5, RZ, RZ, R3 ;  /* 0x000000ffff057224 */ /* 0x000fca00078e0003 */
[----:B--2---:R-:W-:Y:S05]  /*5fb0*/  @!P1 BRA `(.L_x_117) ;  /* 0x0000000000289947 */ /* 0x004fea0003800000 */
[----:B------:R-:W-:Y:S02]  /*5fc0*/  ULDC UR6, c[0x0][0x634] ;  /* 0x00018d0000067ab9 */ /* 0x000fe40000000800 */
[----:B------:R-:W-:-:S05]  /*5fd0*/  IADD3 R5, P1, R2, UR6, RZ ;  /* 0x0000000602057c10 */ /* 0x000fca000ff3e0ff */
[----:B------:R-:W-:-:S04]  /*5fe0*/  IMAD.X R19, RZ, RZ, R3, P1 ;  /* 0x000000ffff137224 */ /* 0x000fc800008e0603 */
[----:B------:R-:W-:-:S04]  /*5ff0*/  IMAD.WIDE.U32 R10, R19, UR4, RZ ;  /* 0x00000004130a7c25 */ /* 0x000fc8000f8e00ff */
[----:B------:R-:W-:-:S04]  /*6000*/  IMAD.WIDE.U32 R10, P1, R5, UR5, R10 ;  /* 0x00000005050a7c25 */ /* 0x000fc8000f82000a */
[----:B------:R-:W-:-:S04]  /*6010*/  IMAD.WIDE.U32 R4, R5, UR4, RZ ;  /* 0x0000000405047c25 */ /* 0x000fc8000f8e00ff */
[----:B------:R-:W-:Y:S01]  /*6020*/  IMAD.MOV.U32 R4, RZ, RZ, R11 ;  /* 0x000000ffff047224 */ /* 0x000fe200078e000b */
[----:B------:R-:W-:Y:S01]  /*6030*/  IADD3 RZ, P3, R5, R10, RZ ;  /* 0x0000000a05ff7210 */ /* 0x000fe20007f7e0ff */
[----:B------:R-:W-:-:S04]  /*6040*/  IMAD.X R5, RZ, RZ, RZ, P1 ;  /* 0x000000ffff057224 */ /* 0x000fc800008e06ff */
[----:B------:R-:W-:-:S08]  /*6050*/  IMAD.WIDE.U32.X R4, R19, UR5, R4, P3 ;  /* 0x0000000513047c25 */ /* 0x000fd000098e0404 */
.L_x_117:
[--C-:B------:R-:W-:Y:S01]  /*6060*/  SHF.R.U64 R16, R4, UR7, R5.reuse ;  /* 0x0000000704107c19 */ /* 0x100fe20008001205 */
[----:B------:R-:W0:Y:S01]  /*6070*/  F2I.U32.TRUNC.NTZ R20, R20 ;  /* 0x0000001400147305 */ /* 0x000e22000020f000 */
[----:B------:R-:W-:Y:S01]  /*6080*/  SHF.R.U32.HI R4, RZ, UR7, R5 ;  /* 0x00000007ff047c19 */ /* 0x000fe20008011605 */
[----:B------:R-:W-:Y:S01]  /*6090*/  ULDC.64 UR4, c[0x0][0x620] ;  /* 0x0001880000047ab9 */ /* 0x000fe20000000a00 */
[----:B------:R-:W-:Y:S01]  /*60a0*/  IADD3 R11, P1, RZ, -R16, RZ ;  /* 0x80000010ff0b7210 */ /* 0x000fe20007f3e0ff */
[----:B------:R-:W-:Y:S01]  /*60b0*/  ULDC.64 UR6, c[0x0][0x640] ;  /* 0x0001900000067ab9 */ /* 0x000fe20000000a00 */
[----:B------:R-:W2:Y:S03]  /*60c0*/  LDC R21, c[0x0][0x148] ;  /* 0x00005200ff157b82 */ /* 0x000ea60000000800 */
[----:B------:R-:W-:Y:S01]  /*60d0*/  IMAD.X R4, RZ, RZ, ~R4, P1 ;  /* 0x000000ffff047224 */ /* 0x000fe200008e0e04 */
[----:B------:R-:W-:-:S03]  /*60e0*/  ISETP.NE.U32.AND P1, PT, RZ, UR6, PT ;  /* 0x00000006ff007c0c */ /* 0x000fc6000bf25070 */
[----:B------:R-:W-:Y:S01]  /*60f0*/  IMAD R10, R4, UR4, RZ ;  /* 0x00000004040a7c24 */ /* 0x000fe2000f8e02ff */
[----:B------:R-:W-:Y:S01]  /*6100*/  ISETP.NE.AND.EX P1, PT, RZ, UR7, PT, P1 ;  /* 0x00000007ff007c0c */ /* 0x000fe2000bf25310 */
[----:B------:R-:W-:Y:S01]  /*6110*/  IMAD.WIDE.U32 R4, R11, UR4, R2 ;  /* 0x000000040b047c25 */ /* 0x000fe2000f8e0002 */
[----:B------:R-:W-:-:S03]  /*6120*/  ULDC UR4, c[0x0][0x618] ;  /* 0x0001860000047ab9 */ /* 0x000fc60000000800 */
[----:B------:R-:W-:Y:S01]  /*6130*/  IMAD R11, R11, UR5, R10 ;  /* 0x000000050b0b7c24 */ /* 0x000fe2000f8e020a */
[----:B------:R-:W-:Y:S01]  /*6140*/  ULDC UR5, c[0x0][0x154] ;  /* 0x0000550000057ab9 */ /* 0x000fe20000000800 */
[----:B0-----:R-:W-:Y:S02]  /*6150*/  IMAD.MOV R10, RZ, RZ, -R20 ;  /* 0x000000ffff0a7224 */ /* 0x001fe400078e0a14 */
[----:B------:R-:W-:Y:S02]  /*6160*/  IMAD.IADD R5, R5, 0x1, R11 ;  /* 0x0000000105057824 */ /* 0x000fe400078e020b */
[----:B-1----:R-:W-:Y:S01]  /*6170*/  IMAD R17, R18, R10, R17 ;  /* 0x0000000a12117224 */ /* 0x002fe200078e0211 */
[----:B------:R-:W-:Y:S02]  /*6180*/  I2FP.F32.U32 R10, R6 ;  /* 0x00000006000a7245 */ /* 0x000fe40000201000 */
[--C-:B------:R-:W-:Y:S02]  /*6190*/  SHF.R.U64 R18, R4, UR4, R5.reuse ;  /* 0x0000000404127c19 */ /* 0x100fe40008001205 */
[----:B------:R-:W-:Y:S01]  /*61a0*/  SHF.R.U32.HI R5, RZ, UR4, R5 ;  /* 0x00000004ff057c19 */ /* 0x000fe20008011605 */
[----:B------:R-:W-:Y:S01]  /*61b0*/  FMUL R10, R10, UR5 ;  /* 0x000000050a0a7c20 */ /* 0x000fe20008400000 */
[----:B------:R-:W-:-:S02]  /*61c0*/  ULDC UR4, c[0x0][0x608] ;  /* 0x0001820000047ab9 */ /* 0x000fc40000000800 */
[--C-:B------:R-:W-:Y:S01]  /*61d0*/  SHF.R.U64 R20, R18, UR4, R5.reuse ;  /* 0x0000000412147c19 */ /* 0x100fe20008001205 */
[----:B------:R0:W1:Y:S01]  /*61e0*/  F2I.U32.TRUNC.NTZ R22, R10 ;  /* 0x0000000a00167305 */ /* 0x000062000020f000 */
[----:B------:R-:W-:Y:S01]  /*61f0*/  SHF.R.U32.HI R5, RZ, UR4, R5 ;  /* 0x00000004ff057c19 */ /* 0x000fe20008011605 */
[----:B------:R-:W-:-:S03]  /*6200*/  ULDC UR4, c[0x0][0x658] ;  /* 0x0001960000047ab9 */ /* 0x000fc60000000800 */
[--C-:B------:R-:W-:Y:S02]  /*6210*/  SHF.R.U64 R19, R20, UR4, R5.reuse ;  /* 0x0000000414137c19 */ /* 0x100fe40008001205 */
[----:B------:R-:W-:-:S03]  /*6220*/  SHF.R.U32.HI R23, RZ, UR4, R5 ;  /* 0x00000004ff177c19 */ /* 0x000fc60008011605 */
[----:B------:R-:W-:Y:S02]  /*6230*/  IMAD.MOV.U32 R4, RZ, RZ, R19 ;  /* 0x000000ffff047224 */ /* 0x000fe400078e0013 */
[----:B------:R-:W-:Y:S01]  /*6240*/  IMAD.MOV.U32 R5, RZ, RZ, R23 ;  /* 0x000000ffff057224 */ /* 0x000fe200078e0017 */
[----:B0-----:R-:W-:Y:S06]  /*6250*/  @!P1 BRA `(.L_x_118) ;  /* 0x0000000000289947 */ /* 0x001fec0003800000 */
        /* <DEDUP_REMOVED lines=10> */
.L_x_118:
[----:B------:R-:W-:Y:S01]  /*6300*/  ULDC UR4, c[0x0][0x648] ;  /* 0x0001920000047ab9 */ /* 0x000fe20000000800 */
[----:B-1----:R-:W-:Y:S01]  /*6310*/  IMAD.MOV R22, RZ, RZ, -R22 ;  /* 0x000000ffff167224 */ /* 0x002fe200078e0a16 */
[----:B------:R-:W-:Y:S01]  /*6320*/  SHF.R.U64 R5, R4, UR4, R5 ;  /* 0x0000000404057c19 */ /* 0x000fe20008001205 */
[----:B------:R-:W-:Y:S01]  /*6330*/  ULDC UR4, c[0x0][0x638] ;  /* 0x00018e0000047ab9 */ /* 0x000fe20000000800 */
[----:B------:R-:W-:Y:S01]  /*6340*/  LOP3.LUT R4, R20, UR17, RZ, 0xc0, !PT ;  /* 0x0000001114047c12 */ /* 0x000fe2000f8ec0ff */
[----:B--2---:R-:W-:Y:S01]  /*6350*/  @P4 IMAD R17, R21, R22, R6 ;  /* 0x0000001615114224 */ /* 0x004fe200078e0206 */
[----:B------:R-:W-:Y:S01]  /*6360*/  LOP3.LUT R18, R18, UR16, RZ, 0xc0, !PT ;  /* 0x0000001012127c12 */ /* 0x000fe2000f8ec0ff */
[----:B------:R-:W-:Y:S01]  /*6370*/  IMAD.MOV R6, RZ, RZ, -R5 ;  /* 0x000000ffff067224 */ /* 0x000fe200078e0a05 */
[----:B------:R-:W-:Y:S01]  /*6380*/  ULDC UR5, c[0x0][0x610] ;  /* 0x0001840000057ab9 */ /* 0x000fe20000000800 */
[----:B------:R-:W-:Y:S02]  /*6390*/  IMAD R4, R5, UR18, R4 ;  /* 0x0000001205047c24 */ /* 0x000fe4000f8e0204 */
[----:B------:R-:W-:Y:S01]  /*63a0*/  IMAD R19, R6, UR4, R19 ;  /* 0x0000000406137c24 */ /* 0x000fe2000f8e0213 */
[----:B------:R-:W-:Y:S01]  /*63b0*/  ULDC UR4, c[0x0][0x600] ;  /* 0x0001800000047ab9 */ /* 0x000fe20000000800 */
[----:B------:R-:W-:-:S02]  /*63c0*/  IMAD R17, R4, UR5, R17 ;  /* 0x0000000504117c24 */ /* 0x000fc4000f8e0211 */
[----:B------:R-:W-:Y:S02]  /*63d0*/  IMAD R6, R19, UR4, R18 ;  /* 0x0000000413067c24 */ /* 0x000fe4000f8e0212 */
[----:B------:R-:W-:Y:S02]  /*63e0*/  IMAD.MOV.U32 R10, RZ, RZ, 0x1 ;  /* 0x00000001ff0a7424 */ /* 0x000fe400078e00ff */
[----:B------:R-:W-:Y:S01]  /*63f0*/  IMAD.MOV.U32 R5, RZ, RZ, R16 ;  /* 0x000000ffff057224 */ /* 0x000fe200078e0010 */
[----:B------:R-:W-:Y:S02]  /*6400*/  SEL R4, R6, R17, !P4 ;  /* 0x0000001106047207 */ /* 0x000fe40006000000 */
[----:B------:R-:W-:-:S07]  /*6410*/  SEL R6, R17, R6, !P4 ;  /* 0x0000000611067207 */ /* 0x000fce0006000000 */
.L_x_116:
[----:B------:R-:W-:Y:S05]  /*6420*/  BSYNC B1 ;  /* 0x0000000000017941 */ /* 0x000fea0003800000 */
.L_x_115:
[----:B------:R-:W-:-:S13]  /*6430*/  LOP3.LUT P1, RZ, R10, 0xff, RZ, 0xc0, !PT ;  /* 0x000000ff0aff7812 */ /* 0x000fda000782c0ff */
[----:B------:R-:W-:Y:S05]  /*6440*/  @P1 BRA `(.L_x_119) ;  /* 0xfffffff4004c1947 */ /* 0x000fea000383ffff */
[----:B------:R-:W-:Y:S05]  /*6450*/  BSYNC B0 ;  /* 0x0000000000007941 */ /* 0x000fea0003800000 */
.L_x_107:
[----:B------:R-:W-:-:S03]  /*6460*/  UMOV UR4, 0xffffffff ;  /* 0xffffffff00047882 */ /* 0x000fc60000000000 */
[----:B------:R-:W-:Y:S05]  /*6470*/  BRA.DIV UR4, `(.L_x_120) ;  /* 0x0000001204ac7947 */ /* 0x000fea000b800000 */
[----:B------:R-:W-:-:S13]  /*6480*/  ELECT P0, URZ, PT ;  /* 0x00000000003f782f */ /* 0x000fda0003800000 */
.L_x_160:
[----:B------:R-:W-:Y:S04]  /*6490*/  BSSY B0, `(.L_x_121) ;  /* 0x0000103000007945 */ /* 0x000fe80003800000 */
[----:B------:R-:W-:Y:S05]  /*64a0*/  @!P0 BRA `(.L_x_122) ;  /* 0x0000001000048947 */ /* 0x000fea0003800000 */
[----:B------:R-:W-:-:S04]  /*64b0*/  LOP3.LUT R7, R7, 0x2, RZ, 0xfc, !PT ;  /* 0x0000000207077812 */ /* 0x000fc800078efcff */
[----:B------:R-:W-:-:S13]  /*64c0*/  ISETP.NE.AND P0, PT, R7, 0x3, PT ;  /* 0x000000030700780c */ /* 0x000fda0003f05270 */
[----:B------:R-:W-:Y:S05]  /*64d0*/  @!P0 BRA `(.L_x_123) ;  /* 0x0000000000048947 */ /* 0x000fea0003800000 */
[----:B------:R-:W-:Y:S01]  /*64e0*/  BPT.TRAP 0x1 ;  /* 0x000000040000795c */ /* 0x000fe20000300000 */
.L_x_123:
[----:B------:R-:W0:Y:S01]  /*64f0*/  S2R R3, SR_CgaCtaId ;  /* 0x0000000000037919 */ /* 0x000e220000008800 */
[----:B------:R-:W-:Y:S02]  /*6500*/  MOV R0, 0x400 ;  /* 0x0000040000007802 */ /* 0x000fe40000000f00 */
[----:B------:R-:W-:Y:S02]  /*6510*/  SHF.L.U32 R2, R13, 0x1f, RZ ;  /* 0x0000001f0d027819 */ /* 0x000fe400000006ff */
[----:B0-----:R-:W-:-:S05]  /*6520*/  LEA R3, R3, R0, 0x18 ;  /* 0x0000000003037211 */ /* 0x001fca00078ec0ff */
[----:B------:R-:W-:-:S04]  /*6530*/  VIADD R3, R3, 0xe0 ;  /* 0x000000e003037836 */ /* 0x000fc80000000000 */
[C---:B------:R-:W-:Y:S02]  /*6540*/  IMAD R5, R12.reuse, 0x8, R3 ;  /* 0x000000080c057824 */ /* 0x040fe400078e0203 */
[----:B------:R-:W-:Y:S02]  /*6550*/  VIADD R12, R12, 0x1 ;  /* 0x000000010c0c7836 */ /* 0x000fe40000000000 */
[----:B------:R-:W0:Y:S03]  /*6560*/  SYNCS.PHASECHK.TRANS64.TRYWAIT P0, [R5+URZ], R2 ;  /* 0x00000002050075a7 */ /* 0x000e26000800017f */
[----:B------:R-:W-:-:S04]  /*6570*/  ISETP.NE.AND P1, PT, R12, 0x1c, PT ;  /* 0x0000001c0c00780c */ /* 0x000fc80003f25270 */
[----:B------:R-:W-:Y:S02]  /*6580*/  SEL R0, RZ, 0x1, P1 ;  /* 0x00000001ff007807 */ /* 0x000fe40000800000 */
[----:B------:R-:W-:Y:S02]  /*6590*/  SEL R12, R12, RZ, P1 ;  /* 0x000000ff0c0c7207 */ /* 0x000fe40000800000 */
[----:B------:R-:W-:-:S03]  /*65a0*/  LOP3.LUT R13, R13, R0, RZ, 0x3c, !PT ;  /* 0x000000000d0d7212 */ /* 0x000fc600078e3cff */
[----:B------:R-:W-:Y:S01]  /*65b0*/  IMAD R7, R12, 0x8, R3 ;  /* 0x000000080c077824 */ /* 0x000fe200078e0203 */
[----:B------:R-:W-:Y:S01]  /*65c0*/  SHF.L.U32 R4, R13, 0x1f, RZ ;  /* 0x0000001f0d047819 */ /* 0x000fe200000006ff */
[----:B0-----:R-:W-:Y:S06]  /*65d0*/  @!P0 BRA `(.L_x_124) ;  /* 0x0000001000788947 */ /* 0x001fec0003800000 */
.L_x_161:
[----:B------:R-:W1:Y:S01]  /*65e0*/  SYNCS.PHASECHK.TRANS64.TRYWAIT P0, [R7+URZ], R4 ;  /* 0x00000004070075a7 */ /* 0x000e62000800017f */
[----:B------:R-:W-:-:S05]  /*65f0*/  VIADD R0, R12, 0x1 ;  /* 0x000000010c007836 */ /* 0x000fca0000000000 */
[----:B------:R-:W-:-:S04]  /*6600*/  ISETP.NE.AND P1, PT, R0, 0x1c, PT ;  /* 0x0000001c0000780c */ /* 0x000fc80003f25270 */
[----:B0-----:R-:W-:Y:S02]  /*6610*/  SEL R2, RZ, 0x1, P1 ;  /* 0x00000001ff027807 */ /* 0x001fe40000800000 */
[----:B------:R-:W-:Y:S02]  /*6620*/  SEL R0, R0, RZ, P1 ;  /* 0x000000ff00007207 */ /* 0x000fe40000800000 */
[----:B------:R-:W-:-:S03]  /*6630*/  LOP3.LUT R13, R13, R2, RZ, 0x3c, !PT ;  /* 0x000000020d0d7212 */ /* 0x000fc600078e3cff */
[----:B------:R-:W-:Y:S01]  /*6640*/  IMAD R6, R0, 0x8, R3 ;  /* 0x0000000800067824 */ /* 0x000fe200078e0203 */
[----:B------:R-:W-:Y:S01]  /*6650*/  SHF.L.U32 R5, R13, 0x1f, RZ ;  /* 0x0000001f0d057819 */ /* 0x000fe200000006ff */
[----:B-1----:R-:W-:Y:S06]  /*6660*/  @!P0 BRA `(.L_x_125) ;  /* 0x0000001000688947 */ /* 0x002fec0003800000 */
.L_x_162:
[----:B------:R-:W1:Y:S01]  /*6670*/  SYNCS.PHASECHK.TRANS64.TRYWAIT P0, [R6+URZ], R5 ;  /* 0x00000005060075a7 */ /* 0x000e62000800017f */
[----:B------:R-:W-:-:S05]  /*6680*/  VIADD R0, R0, 0x1 ;  /* 0x0000000100007836 */ /* 0x000fca0000000000 */
[----:B------:R-:W-:-:S04]  /*6690*/  ISETP.NE.AND P1, PT, R0, 0x1c, PT ;  /* 0x0000001c0000780c */ /* 0x000fc80003f25270 */
[----:B------:R-:W-:Y:S02]  /*66a0*/  SEL R2, RZ, 0x1, P1 ;  /* 0x00000001ff027807 */ /* 0x000fe40000800000 */
[----:B------:R-:W-:Y:S02]  /*66b0*/  SEL R0, R0, RZ, P1 ;  /* 0x000000ff00007207 */ /* 0x000fe40000800000 */
[----:B------:R-:W-:-:S03]  /*66c0*/  LOP3.LUT R13, R13, R2, RZ, 0x3c, !PT ;  /* 0x000000020d0d7212 */ /* 0x000fc600078e3cff */
[----:B0-----:R-:W-:Y:S01]  /*66d0*/  IMAD R7, R0, 0x8, R3 ;  /* 0x0000000800077824 */ /* 0x001fe200078e0203 */
[----:B------:R-:W-:Y:S01]  /*66e0*/  SHF.L.U32 R4, R13, 0x1f, RZ ;  /* 0x0000001f0d047819 */ /* 0x000fe200000006ff */
[----:B-1----:R-:W-:Y:S06]  /*66f0*/  @!P0 BRA `(.L_x_126) ;  /* 0x0000001000588947 */ /* 0x002fec0003800000 */
.L_x_163:
        /* <DEDUP_REMOVED lines=9> */
.L_x_164:
        /* <DEDUP_REMOVED lines=9> */
.L_x_165:
        /* <DEDUP_REMOVED lines=9> */
.L_x_166:
        /* <DEDUP_REMOVED lines=9> */
.L_x_167:
        /* <DEDUP_REMOVED lines=9> */
.L_x_168:
        /* <DEDUP_REMOVED lines=9> */
.L_x_169:
        /* <DEDUP_REMOVED lines=9> */
.L_x_170:
        /* <DEDUP_REMOVED lines=9> */
.L_x_171:
        /* <DEDUP_REMOVED lines=9> */
.L_x_172:
        /* <DEDUP_REMOVED lines=9> */
.L_x_173:
        /* <DEDUP_REMOVED lines=9> */
.L_x_174:
        /* <DEDUP_REMOVED lines=9> */
.L_x_175:
        /* <DEDUP_REMOVED lines=9> */
.L_x_176:
        /* <DEDUP_REMOVED lines=9> */
.L_x_177:
        /* <DEDUP_REMOVED lines=9> */
.L_x_178:
        /* <DEDUP_REMOVED lines=9> */
.L_x_179:
        /* <DEDUP_REMOVED lines=9> */
.L_x_180:
        /* <DEDUP_REMOVED lines=9> */
.L_x_181:
        /* <DEDUP_REMOVED lines=9> */
.L_x_182:
        /* <DEDUP_REMOVED lines=9> */
.L_x_183:
        /* <DEDUP_REMOVED lines=9> */
.L_x_184:
        /* <DEDUP_REMOVED lines=9> */
.L_x_185:
        /* <DEDUP_REMOVED lines=9> */
.L_x_186:
[----:B------:R-:W1:Y:S01]  /*73f0*/  SYNCS.PHASECHK.TRANS64.TRYWAIT P0, [R6+URZ], R5 ;  /* 0x00000005060075a7 */ /* 0x000e62000800017f */
[----:B------:R-:W-:-:S05]  /*7400*/  VIADD R0, R0, 0x1 ;  /* 0x0000000100007836 */ /* 0x000fca0000000000 */
[----:B------:R-:W-:-:S04]  /*7410*/  ISETP.NE.AND P1, PT, R0, 0x1c, PT ;  /* 0x0000001c0000780c */ /* 0x000fc80003f25270 */
[----:B------:R-:W-:Y:S02]  /*7420*/  SEL R2, RZ, 0x1, P1 ;  /* 0x00000001ff027807 */ /* 0x000fe40000800000 */
[----:B------:R-:W-:Y:S02]  /*7430*/  SEL R0, R0, RZ, P1 ;  /* 0x000000ff00007207 */ /* 0x000fe40000800000 */
[----:B------:R-:W-:Y:S01]  /*7440*/  LOP3.LUT R2, R13, R2, RZ, 0x3c, !PT ;  /* 0x000000020d027212 */ /* 0x000fe200078e3cff */
[----:B-1----:R-:W-:Y:S06]  /*7450*/  @!P0 BRA `(.L_x_150) ;  /* 0x0000000800e08947 */ /* 0x002fec0003800000 */
.L_x_187:
[----:B------:R-:W-:Y:S01]  /*7460*/  IMAD R3, R0, 0x8, R3 ;  /* 0x0000000800037824 */ /* 0x000fe200078e0203 */
[----:B------:R-:W-:-:S07]  /*7470*/  SHF.L.U32 R0, R2, 0x1f, RZ ;  /* 0x0000001f02007819 */ /* 0x000fce00000006ff */
.L_x_151:
[----:B--2---:R2:W3:Y:S02]  /*7480*/  SYNCS.PHASECHK.TRANS64.TRYWAIT P0, [R3+URZ], R0 ;  /* 0x00000000030075a7 */ /* 0x0044e4000800017f */
[----:B---3--:R-:W-:Y:S05]  /*7490*/  @!P0 NANOSLEEP.SYNCS 0x989680 ;  /* 0x009896800000895d */ /* 0x008fea0003900000 */
[----:B------:R-:W3:Y:S02]  /*74a0*/  @!P0 SYNCS.PHASECHK.TRANS64 P0, [R3+URZ], R0 ;  /* 0x00000000030085a7 */ /* 0x000ee4000800007f */
[----:B---3--:R-:W-:Y:S05]  /*74b0*/  @!P0 BRA `(.L_x_151) ;  /* 0xfffffffc00f08947 */ /* 0x008fea000383ffff */
.L_x_122:
[----:B------:R-:W-:Y:S05]  /*74c0*/  BSYNC B0 ;  /* 0x0000000000007941 */ /* 0x000fea0003800000 */
.L_x_121:
[----:B------:R-:W-:Y:S05]  /*74d0*/  EXIT ;  /* 0x000000000000794d */ /* 0x000fea0003800000 */
.L_x_16:
[----:B0-----:R-:W-:-:S04]  /*74e0*/  IMAD.U32 R15, RZ, RZ, UR15 ;  /* 0x0000000fff0f7e24 */ /* 0x001fc8000f8e00ff */
[----:B------:R0:W1:Y:S03]  /*74f0*/  SYNCS.PHASECHK.TRANS64.TRYWAIT P0, [R15+URZ+-0x8], R14 ;  /* 0xfffff80e0f0075a7 */ /* 0x000066000800017f */
[----:B-1----:R-:W-:Y:S05]  /*7500*/  @!P0 NANOSLEEP.SYNCS 0x989680 ;  /* 0x009896800000895d */ /* 0x002fea0003900000 */
[----:B------:R-:W1:Y:S02]  /*7510*/  @!P0 SYNCS.PHASECHK.TRANS64 P0, [R15+URZ+-0x8], R14 ;  /* 0xfffff80e0f0085a7 */ /* 0x000e64000800007f */
[----:B-1----:R-:W-:Y:S05]  /*7520*/  @!P0 BRA `(.L_x_16) ;  /* 0xfffffffc00ec8947 */ /* 0x002fea000383ffff */
[----:B------:R-:W-:Y:S05]  /*7530*/  BRA `(.L_x_152) ;  /* 0xffffffa000b07947 */ /* 0x000fea000383ffff */
.L_x_21:
[----:B-1----:R-:W-:-:S04]  /*7540*/  IMAD.U32 R15, RZ, RZ, UR6 ;  /* 0x00000006ff0f7e24 */ /* 0x002fc8000f8e00ff */
[----:B------:R1:W2:Y:S03]  /*7550*/  SYNCS.PHASECHK.TRANS64.TRYWAIT P0, [R15+URZ], R14 ;  /* 0x0000000e0f0075a7 */ /* 0x0002a6000800017f */
[----:B--2---:R-:W-:Y:S05]  /*7560*/  @!P0 NANOSLEEP.SYNCS 0x989680 ;  /* 0x009896800000895d */ /* 0x004fea0003900000 */
[----:B------:R-:W2:Y:S02]  /*7570*/  @!P0 SYNCS.PHASECHK.TRANS64 P0, [R15+URZ], R14 ;  /* 0x0000000e0f0085a7 */ /* 0x000ea4000800007f */
[----:B--2---:R-:W-:Y:S05]  /*7580*/  @!P0 BRA `(.L_x_21) ;  /* 0xfffffffc00ec8947 */ /* 0x004fea000383ffff */
[----:B------:R-:W-:Y:S05]  /*7590*/  BRA `(.L_x_20) ;  /* 0xffffffa400587947 */ /* 0x000fea000383ffff */
.L_x_27:
[----:B-1----:R-:W-:-:S04]  /*75a0*/  IMAD.U32 R16, RZ, RZ, UR9 ;  /* 0x00000009ff107e24 */ /* 0x002fc8000f8e00ff */
[----:B------:R1:W2:Y:S03]  /*75b0*/  SYNCS.PHASECHK.TRANS64.TRYWAIT P0, [R16+URZ], R15 ;  /* 0x0000000f100075a7 */ /* 0x0002a6000800017f */
[----:B--2---:R-:W-:Y:S05]  /*75c0*/  @!P0 NANOSLEEP.SYNCS 0x989680 ;  /* 0x009896800000895d */ /* 0x004fea0003900000 */
[----:B------:R-:W2:Y:S02]  /*75d0*/  @!P0 SYNCS.PHASECHK.TRANS64 P0, [R16+URZ], R15 ;  /* 0x0000000f100085a7 */ /* 0x000ea4000800007f */
[----:B--2---:R-:W-:Y:S05]  /*75e0*/  @!P0 BRA `(.L_x_27) ;  /* 0xfffffffc00ec8947 */ /* 0x004fea000383ffff */
[----:B------:R-:W-:Y:S05]  /*75f0*/  BRA `(.L_x_26) ;  /* 0xffffffa800ac7947 */ /* 0x000fea000383ffff */
.L_x_35:
[----:B0-----:R-:W-:-:S04]  /*7600*/  IMAD.U32 R15, RZ, RZ, UR15 ;  /* 0x0000000fff0f7e24 */ /* 0x001fc8000f8e00ff */
[----:B------:R0:W1:Y:S03]  /*7610*/  SYNCS.PHASECHK.TRANS64.TRYWAIT P0, [R15+URZ+0x8], R14 ;  /* 0x0000080e0f0075a7 */ /* 0x000066000800017f */
[----:B-1----:R-:W-:Y:S05]  /*7620*/  @!P0 NANOSLEEP.SYNCS 0x989680 ;  /* 0x009896800000895d */ /* 0x002fea0003900000 */
[----:B------:R-:W1:Y:S02]  /*7630*/  @!P0 SYNCS.PHASECHK.TRANS64 P0, [R15+URZ+0x8], R14 ;  /* 0x0000080e0f0085a7 */ /* 0x000e64000800007f */
[----:B-1----:R-:W-:Y:S05]  /*7640*/  @!P0 BRA `(.L_x_35) ;  /* 0xfffffffc00ec8947 */ /* 0x002fea000383ffff */
[----:B------:R-:W-:Y:S05]  /*7650*/  BRA `(.L_x_153) ;  /* 0xffffffb000e47947 */ /* 0x000fea000383ffff */
.L_x_108:
[----:B------:R-:W-:Y:S01]  /*7660*/  BSSY B1, `(.L_x_154) ;  /* 0x0000006000017945 */ /* 0x000fe20003800000 */
[----:B------:R-:W-:-:S07]  /*7670*/  IMAD.MOV.U32 R10, RZ, RZ, -0x1 ;  /* 0xffffffffff0a7424 */ /* 0x000fce00078e00ff */
[----:B------:R-:W-:Y:S05]  /*7680*/  WARPSYNC.COLLECTIVE R10, `(.L_x_155) ;  /* 0x000000000a0c7348 */ /* 0x000fea0003c00000 */
[----:B------:R-:W-:Y:S02]  /*7690*/  ELECT P1, UR62, PT ;  /* 0x00000000003e782f */ /* 0x000fe40003820000 */
[----:B------:R-:W-:Y:S01]  /*76a0*/  MOV R10, UR62 ;  /* 0x0000003e000a7c02 */ /* 0x000fe20008000f00 */
[----:B------:R-:W-:Y:S10]  /*76b0*/  ENDCOLLECTIVE ;  /* 0x000000000000791b */ /* 0x000ff40003800000 */
.L_x_155:
[----:B------:R-:W-:Y:S05]  /*76c0*/  BSYNC B1 ;  /* 0x0000000000017941 */ /* 0x000fea0003800000 */
.L_x_154:
[----:B------:R-:W-:Y:S05]  /*76d0*/  BRA `(.L_x_156) ;  /* 0xffffffe000b47947 */ /* 0x000fea000383ffff */
.L_x_111:
[----:B-1----:R1:W2:Y:S02]  /*76e0*/  SYNCS.PHASECHK.TRANS64.TRYWAIT P1, [R19+URZ+0xe0], R10 ;  /* 0x0000e00a130075a7 */ /* 0x0022a4000802017f */
[----:B--2---:R-:W-:Y:S05]  /*76f0*/  @!P1 NANOSLEEP.SYNCS 0x989680 ;  /* 0x009896800000995d */ /* 0x004fea0003900000 */
[----:B------:R-:W2:Y:S02]  /*7700*/  @!P1 SYNCS.PHASECHK.TRANS64 P1, [R19+URZ+0xe0], R10 ;  /* 0x0000e00a130095a7 */ /* 0x000ea4000802007f */
[----:B--2---:R-:W-:Y:S05]  /*7710*/  @!P1 BRA `(.L_x_111) ;  /* 0xfffffffc00f09947 */ /* 0x004fea000383ffff */
[----:B------:R-:W-:Y:S05]  /*7720*/  BRA `(.L_x_157) ;  /* 0xffffffe000e87947 */ /* 0x000fea000383ffff */
.L_x_120:
[----:B------:R-:W-:Y:S01]  /*7730*/  BSSY B0, `(.L_x_158) ;  /* 0x0000006000007945 */ /* 0x000fe20003800000 */
[----:B------:R-:W-:-:S07]  /*7740*/  IMAD.MOV.U32 R10, RZ, RZ, -0x1 ;  /* 0xffffffffff0a7424 */ /* 0x000fce00078e00ff */
[----:B------:R-:W-:Y:S05]  /*7750*/  WARPSYNC.COLLECTIVE R10, `(.L_x_159) ;  /* 0x000000000a0c7348 */ /* 0x000fea0003c00000 */
[----:B------:R-:W-:Y:S02]  /*7760*/  ELECT P1, UR62, PT ;  /* 0x00000000003e782f */ /* 0x000fe40003820000 */
[----:B------:R-:W-:Y:S01]  /*7770*/  MOV R10, UR62 ;  /* 0x0000003e000a7c02 */ /* 0x000fe20008000f00 */
[----:B------:R-:W-:Y:S10]  /*7780*/  ENDCOLLECTIVE ;  /* 0x000000000000791b */ /* 0x000ff40003800000 */
.L_x_159:
[----:B------:R-:W-:Y:S05]  /*7790*/  BSYNC B0 ;  /* 0x0000000000007941 */ /* 0x000fea0003800000 */
.L_x_158:
[----:B------:R-:W-:Y:S01]  /*77a0*/  PLOP3.LUT P0, PT, P1, PT, PT, 0x80, 0x0 ;  /* 0x000000000000781c */ /* 0x000fe20000f0f070 */
[----:B------:R-:W-:-:S12]  /*77b0*/  BRA `(.L_x_160) ;  /* 0xffffffec00347947 */ /* 0x000fd8000383ffff */
.L_x_124:
[----:B0-----:R0:W1:Y:S02]  /*77c0*/  SYNCS.PHASECHK.TRANS64.TRYWAIT P0, [R5+URZ], R2 ;  /* 0x00000002050075a7 */ /* 0x001064000800017f */
[----:B-1----:R-:W-:Y:S05]  /*77d0*/  @!P0 NANOSLEEP.SYNCS 0x989680 ;  /* 0x009896800000895d */ /* 0x002fea0003900000 */
[----:B------:R-:W1:Y:S02]  /*77e0*/  @!P0 SYNCS.PHASECHK.TRANS64 P0, [R5+URZ], R2 ;  /* 0x00000002050085a7 */ /* 0x000e64000800007f */
[----:B-1----:R-:W-:Y:S05]  /*77f0*/  @!P0 BRA `(.L_x_124) ;  /* 0xfffffffc00f08947 */ /* 0x002fea000383ffff */
[----:B------:R-:W-:Y:S05]  /*7800*/  BRA `(.L_x_161) ;  /* 0xffffffec00747947 */ /* 0x000fea000383ffff */
.L_x_125:
[----:B0-----:R0:W1:Y:S02]  /*7810*/  SYNCS.PHASECHK.TRANS64.TRYWAIT P0, [R7+URZ], R4 ;  /* 0x00000004070075a7 */ /* 0x001064000800017f */
[----:B-1----:R-:W-:Y:S05]  /*7820*/  @!P0 NANOSLEEP.SYNCS 0x989680 ;  /* 0x009896800000895d */ /* 0x002fea0003900000 */
[----:B------:R-:W1:Y:S02]  /*7830*/  @!P0 SYNCS.PHASECHK.TRANS64 P0, [R7+URZ], R4 ;  /* 0x00000004070085a7 */ /* 0x000e64000800007f */
[----:B-1----:R-:W-:Y:S05]  /*7840*/  @!P0 BRA `(.L_x_125) ;  /* 0xfffffffc00f08947 */ /* 0x002fea000383ffff */
[----:B------:R-:W-:Y:S05]  /*7850*/  BRA `(.L_x_162) ;  /* 0xffffffec00847947 */ /* 0x000fea000383ffff */
.L_x_126:
[----:B0-----:R0:W1:Y:S02]  /*7860*/  SYNCS.PHASECHK.TRANS64.TRYWAIT P0, [R6+URZ], R5 ;  /* 0x00000005060075a7 */ /* 0x001064000800017f */
[----:B-1----:R-:W-:Y:S05]  /*7870*/  @!P0 NANOSLEEP.SYNCS 0x989680 ;  /* 0x009896800000895d */ /* 0x002fea0003900000 */
[----:B------:R-:W1:Y:S02]  /*7880*/  @!P0 SYNCS.PHASECHK.TRANS64 P0, [R6+URZ], R5 ;  /* 0x00000005060085a7 */ /* 0x000e64000800007f */
[----:B-1----:R-:W-:Y:S05]  /*7890*/  @!P0 BRA `(.L_x_126) ;  /* 0xfffffffc00f08947 */ /* 0x002fea000383ffff */
[----:B------:R-:W-:Y:S05]  /*78a0*/  BRA `(.L_x_163) ;  /* 0xffffffec00947947 */ /* 0x000fea000383ffff */
.L_x_127:
[----:B0-----:R0:W1:Y:S02]  /*78b0*/  SYNCS.PHASECHK.TRANS64.TRYWAIT P0, [R7+URZ], R4 ;  /* 0x00000004070075a7 */ /* 0x001064000800017f */
[----:B-1----:R-:W-:Y:S05]  /*78c0*/  @!P0 NANOSLEEP.SYNCS 0x989680 ;  /* 0x009896800000895d */ /* 0x002fea0003900000 */
[----:B------:R-:W1:Y:S02]  /*78d0*/  @!P0 SYNCS.PHASECHK.TRANS64 P0, [R7+URZ], R4 ;  /* 0x00000004070085a7 */ /* 0x000e64000800007f */
[----:B-1----:R-:W-:Y:S05]  /*78e0*/  @!P0 BRA `(.L_x_127) ;  /* 0xfffffffc00f08947 */ /* 0x002fea000383ffff */
[----:B------:R-:W-:Y:S05]  /*78f0*/  BRA `(.L_x_164) ;  /* 0xffffffec00a47947 */ /* 0x000fea000383ffff */
.L_x_128:
[----:B0-----:R0:W1:Y:S02]  /*7900*/  SYNCS.PHASECHK.TRANS64.TRYWAIT P0, [R6+URZ], R5 ;  /* 0x00000005060075a7 */ /* 0x001064000800017f */
[----:B-1----:R-:W-:Y:S05]  /*7910*/  @!P0 NANOSLEEP.SYNCS 0x989680 ;  /* 0x009896800000895d */ /* 0x002fea0003900000 */
[----:B------:R-:W1:Y:S02]  /*7920*/  @!P0 SYNCS.PHASECHK.TRANS64 P0, [R6+URZ], R5 ;  /* 0x00000005060085a7 */ /* 0x000e64000800007f */
[----:B-1----:R-:W-:Y:S05]  /*7930*/  @!P0 BRA `(.L_x_128) ;  /* 0xfffffffc00f08947 */ /* 0x002fea000383ffff */
[----:B------:R-:W-:Y:S05]  /*7940*/  BRA `(.L_x_165) ;  /* 0xffffffec00b47947 */ /* 0x000fea000383ffff */
.L_x_129:
[----:B0-----:R0:W1:Y:S02]  /*7950*/  SYNCS.PHASECHK.TRANS64.TRYWAIT P0, [R7+URZ], R4 ;  /* 0x00000004070075a7 */ /* 0x001064000800017f */
[----:B-1----:R-:W-:Y:S05]  /*7960*/  @!P0 NANOSLEEP.SYNCS 0x989680 ;  /* 0x009896800000895d */ /* 0x002fea0003900000 */
[----:B------:R-:W1:Y:S02]  /*7970*/  @!P0 SYNCS.PHASECHK.TRANS64 P0, [R7+URZ], R4 ;  /* 0x00000004070085a7 */ /* 0x000e64000800007f */
[----:B-1----:R-:W-:Y:S05]  /*7980*/  @!P0 BRA `(.L_x_129) ;  /* 0xfffffffc00f08947 */ /* 0x002fea000383ffff */
[----:B------:R-:W-:Y:S05]  /*7990*/  BRA `(.L_x_166) ;  /* 0xffffffec00c47947 */ /* 0x000fea000383ffff */
.L_x_130:
[----:B0-----:R0:W1:Y:S02]  /*79a0*/  SYNCS.PHASECHK.TRANS64.TRYWAIT P0, [R6+URZ], R5 ;  /* 0x00000005060075a7 */ /* 0x001064000800017f */
[----:B-1----:R-:W-:Y:S05]  /*79b0*/  @!P0 NANOSLEEP.SYNCS 0x989680 ;  /* 0x009896800000895d */ /* 0x002fea0003900000 */
[----:B------:R-:W1:Y:S02]  /*79c0*/  @!P0 SYNCS.PHASECHK.TRANS64 P0, [R6+URZ], R5 ;  /* 0x00000005060085a7 */ /* 0x000e64000800007f */
[----:B-1----:R-:W-:Y:S05]  /*79d0*/  @!P0 BRA `(.L_x_130) ;  /* 0xfffffffc00f08947 */ /* 0x002fea000383ffff */
[----:B------:R-:W-:Y:S05]  /*79e0*/  BRA `(.L_x_167) ;  /* 0xffffffec00d47947 */ /* 0x000fea000383ffff */
.L_x_131:
[----:B0-----:R0:W1:Y:S02]  /*79f0*/  SYNCS.PHASECHK.TRANS64.TRYWAIT P0, [R7+URZ], R4 ;  /* 0x00000004070075a7 */ /* 0x001064000800017f */
[----:B-1----:R-:W-:Y:S05]  /*7a00*/  @!P0 NANOSLEEP.SYNCS 0x989680 ;  /* 0x009896800000895d */ /* 0x002fea0003900000 */
[----:B------:R-:W1:Y:S02]  /*7a10*/  @!P0 SYNCS.PHASECHK.TRANS64 P0, [R7+URZ], R4 ;  /* 0x00000004070085a7 */ /* 0x000e64000800007f */
[----:B-1----:R-:W-:Y:S05]  /*7a20*/  @!P0 BRA `(.L_x_131) ;  /* 0xfffffffc00f08947 */ /* 0x002fea000383ffff */
[----:B------:R-:W-:Y:S05]  /*7a30*/  BRA `(.L_x_168) ;  /* 0xffffffec00e47947 */ /* 0x000fea000383ffff */
.L_x_132:
[----:B0-----:R0:W1:Y:S02]  /*7a40*/  SYNCS.PHASECHK.TRANS64.TRYWAIT P0, [R6+URZ], R5 ;  /* 0x00000005060075a7 */ /* 0x001064000800017f */
[----:B-1----:R-:W-:Y:S05]  /*7a50*/  @!P0 NANOSLEEP.SYNCS 0x989680 ;  /* 0x009896800000895d */ /* 0x002fea0003900000 */
[----:B------:R-:W1:Y:S02]  /*7a60*/  @!P0 SYNCS.PHASECHK.TRANS64 P0, [R6+URZ], R5 ;  /* 0x00000005060085a7 */ /* 0x000e64000800007f */
[----:B-1----:R-:W-:Y:S05]  /*7a70*/  @!P0 BRA `(.L_x_132) ;  /* 0xfffffffc00f08947 */ /* 0x002fea000383ffff */
[----:B------:R-:W-:Y:S05]  /*7a80*/  BRA `(.L_x_169) ;  /* 0xffffffec00f47947 */ /* 0x000fea000383ffff */
.L_x_133:
[----:B0-----:R0:W1:Y:S02]  /*7a90*/  SYNCS.PHASECHK.TRANS64.TRYWAIT P0, [R7+URZ], R4 ;  /* 0x00000004070075a7 */ /* 0x001064000800017f */
[----:B-1----:R-:W-:Y:S05]  /*7aa0*/  @!P0 NANOSLEEP.SYNCS 0x989680 ;  /* 0x009896800000895d */ /* 0x002fea0003900000 */
[----:B------:R-:W1:Y:S02]  /*7ab0*/  @!P0 SYNCS.PHASECHK.TRANS64 P0, [R7+URZ], R4 ;  /* 0x00000004070085a7 */ /* 0x000e64000800007f */
[----:B-1----:R-:W-:Y:S05]  /*7ac0*/  @!P0 BRA `(.L_x_133) ;  /* 0xfffffffc00f08947 */ /* 0x002fea000383ffff */
[----:B------:R-:W-:Y:S05]  /*7ad0*/  BRA `(.L_x_170) ;  /* 0xfffffff000047947 */ /* 0x000fea000383ffff */
.L_x_134:
[----:B0-----:R0:W1:Y:S02]  /*7ae0*/  SYNCS.PHASECHK.TRANS64.TRYWAIT P0, [R6+URZ], R5 ;  /* 0x00000005060075a7 */ /* 0x001064000800017f */
[----:B-1----:R-:W-:Y:S05]  /*7af0*/  @!P0 NANOSLEEP.SYNCS 0x989680 ;  /* 0x009896800000895d */ /* 0x002fea0003900000 */
[----:B------:R-:W1:Y:S02]  /*7b00*/  @!P0 SYNCS.PHASECHK.TRANS64 P0, [R6+URZ], R5 ;  /* 0x00000005060085a7 */ /* 0x000e64000800007f */
[----:B-1----:R-:W-:Y:S05]  /*7b10*/  @!P0 BRA `(.L_x_134) ;  /* 0xfffffffc00f08947 */ /* 0x002fea000383ffff */
[----:B------:R-:W-:Y:S05]  /*7b20*/  BRA `(.L_x_171) ;  /* 0xfffffff000147947 */ /* 0x000fea000383ffff */
.L_x_135:
[----:B0-----:R0:W1:Y:S02]  /*7b30*/  SYNCS.PHASECHK.TRANS64.TRYWAIT P0, [R7+URZ], R4 ;  /* 0x00000004070075a7 */ /* 0x001064000800017f */
[----:B-1----:R-:W-:Y:S05]  /*7b40*/  @!P0 NANOSLEEP.SYNCS 0x989680 ;  /* 0x009896800000895d */ /* 0x002fea0003900000 */
[----:B------:R-:W1:Y:S02]  /*7b50*/  @!P0 SYNCS.PHASECHK.TRANS64 P0, [R7+URZ], R4 ;  /* 0x00000004070085a7 */ /* 0x000e64000800007f */
[----:B-1----:R-:W-:Y:S05]  /*7b60*/  @!P0 BRA `(.L_x_135) ;  /* 0xfffffffc00f08947 */ /* 0x002fea000383ffff */
[----:B------:R-:W-:Y:S05]  /*7b70*/  BRA `(.L_x_172) ;  /* 0xfffffff000247947 */ /* 0x000fea000383ffff */
.L_x_136:
[----:B0-----:R0:W1:Y:S02]  /*7b80*/  SYNCS.PHASECHK.TRANS64.TRYWAIT P0, [R6+URZ], R5 ;  /* 0x00000005060075a7 */ /* 0x001064000800017f */
[----:B-1----:R-:W-:Y:S05]  /*7b90*/  @!P0 NANOSLEEP.SYNCS 0x989680 ;  /* 0x009896800000895d */ /* 0x002fea0003900000 */
[----:B------:R-:W1:Y:S02]  /*7ba0*/  @!P0 SYNCS.PHASECHK.TRANS64 P0, [R6+URZ], R5 ;  /* 0x00000005060085a7 */ /* 0x000e64000800007f */
[----:B-1----:R-:W-:Y:S05]  /*7bb0*/  @!P0 BRA `(.L_x_136) ;  /* 0xfffffffc00f08947 */ /* 0x002fea000383ffff */
[----:B------:R-:W-:Y:S05]  /*7bc0*/  BRA `(.L_x_173) ;  /* 0xfffffff000347947 */ /* 0x000fea000383ffff */
.L_x_137:
[----:B0-----:R0:W1:Y:S02]  /*7bd0*/  SYNCS.PHASECHK.TRANS64.TRYWAIT P0, [R7+URZ], R4 ;  /* 0x00000004070075a7 */ /* 0x001064000800017f */
[----:B-1----:R-:W-:Y:S05]  /*7be0*/  @!P0 NANOSLEEP.SYNCS 0x989680 ;  /* 0x009896800000895d */ /* 0x002fea0003900000 */
[----:B------:R-:W1:Y:S02]  /*7bf0*/  @!P0 SYNCS.PHASECHK.TRANS64 P0, [R7+URZ], R4 ;  /* 0x00000004070085a7 */ /* 0x000e64000800007f */
[----:B-1----:R-:W-:Y:S05]  /*7c00*/  @!P0 BRA `(.L_x_137) ;  /* 0xfffffffc00f08947 */ /* 0x002fea000383ffff */
[----:B------:R-:W-:Y:S05]  /*7c10*/  BRA `(.L_x_174) ;  /* 0xfffffff000447947 */ /* 0x000fea000383ffff */
.L_x_138:
[----:B0-----:R0:W1:Y:S02]  /*7c20*/  SYNCS.PHASECHK.TRANS64.TRYWAIT P0, [R6+URZ], R5 ;  /* 0x00000005060075a7 */ /* 0x001064000800017f */
[----:B-1----:R-:W-:Y:S05]  /*7c30*/  @!P0 NANOSLEEP.SYNCS 0x989680 ;  /* 0x009896800000895d */ /* 0x002fea0003900000 */
[----:B------:R-:W1:Y:S02]  /*7c40*/  @!P0 SYNCS.PHASECHK.TRANS64 P0, [R6+URZ], R5 ;  /* 0x00000005060085a7 */ /* 0x000e64000800007f */
[----:B-1----:R-:W-:Y:S05]  /*7c50*/  @!P0 BRA `(.L_x_138) ;  /* 0xfffffffc00f08947 */ /* 0x002fea000383ffff */
[----:B------:R-:W-:Y:S05]  /*7c60*/  BRA `(.L_x_175) ;  /* 0xfffffff000547947 */ /* 0x000fea000383ffff */
.L_x_139:
[----:B0-----:R0:W1:Y:S02]  /*7c70*/  SYNCS.PHASECHK.TRANS64.TRYWAIT P0, [R7+URZ], R4 ;  /* 0x00000004070075a7 */ /* 0x001064000800017f */
[----:B-1----:R-:W-:Y:S05]  /*7c80*/  @!P0 NANOSLEEP.SYNCS 0x989680 ;  /* 0x009896800000895d */ /* 0x002fea0003900000 */
[----:B------:R-:W1:Y:S02]  /*7c90*/  @!P0 SYNCS.PHASECHK.TRANS64 P0, [R7+URZ], R4 ;  /* 0x00000004070085a7 */ /* 0x000e64000800007f */
[----:B-1----:R-:W-:Y:S05]  /*7ca0*/  @!P0 BRA `(.L_x_139) ;  /* 0xfffffffc00f08947 */ /* 0x002fea000383ffff */
[----:B------:R-:W-:Y:S05]  /*7cb0*/  BRA `(.L_x_176) ;  /* 0xfffffff000647947 */ /* 0x000fea000383ffff */
.L_x_140:
[----:B0-----:R0:W1:Y:S02]  /*7cc0*/  SYNCS.PHASECHK.TRANS64.TRYWAIT P0, [R6+URZ], R5 ;  /* 0x00000005060075a7 */ /* 0x001064000800017f */
[----:B-1----:R-:W-:Y:S05]  /*7cd0*/  @!P0 NANOSLEEP.SYNCS 0x989680 ;  /* 0x009896800000895d */ /* 0x002fea0003900000 */
[----:B------:R-:W1:Y:S02]  /*7ce0*/  @!P0 SYNCS.PHASECHK.TRANS64 P0, [R6+URZ], R5 ;  /* 0x00000005060085a7 */ /* 0x000e64000800007f */
[----:B-1----:R-:W-:Y:S05]  /*7cf0*/  @!P0 BRA `(.L_x_140) ;  /* 0xfffffffc00f08947 */ /* 0x002fea000383ffff */
[----:B------:R-:W-:Y:S05]  /*7d00*/  BRA `(.L_x_177) ;  /* 0xfffffff000747947 */ /* 0x000fea000383ffff */
.L_x_141:
[----:B0-----:R0:W1:Y:S02]  /*7d10*/  SYNCS.PHASECHK.TRANS64.TRYWAIT P0, [R7+URZ], R4 ;  /* 0x00000004070075a7 */ /* 0x001064000800017f */
[----:B-1----:R-:W-:Y:S05]  /*7d20*/  @!P0 NANOSLEEP.SYNCS 0x989680 ;  /* 0x009896800000895d */ /* 0x002fea0003900000 */
[----:B------:R-:W1:Y:S02]  /*7d30*/  @!P0 SYNCS.PHASECHK.TRANS64 P0, [R7+URZ], R4 ;  /* 0x00000004070085a7 */ /* 0x000e64000800007f */
[----:B-1----:R-:W-:Y:S05]  /*7d40*/  @!P0 BRA `(.L_x_141) ;  /* 0xfffffffc00f08947 */ /* 0x002fea000383ffff */
[----:B------:R-:W-:Y:S05]  /*7d50*/  BRA `(.L_x_178) ;  /* 0xfffffff000847947 */ /* 0x000fea000383ffff */
.L_x_142:
[----:B0-----:R0:W1:Y:S02]  /*7d60*/  SYNCS.PHASECHK.TRANS64.TRYWAIT P0, [R6+URZ], R5 ;  /* 0x00000005060075a7 */ /* 0x001064000800017f */
[----:B-1----:R-:W-:Y:S05]  /*7d70*/  @!P0 NANOSLEEP.SYNCS 0x989680 ;  /* 0x009896800000895d */ /* 0x002fea0003900000 */
[----:B------:R-:W1:Y:S02]  /*7d80*/  @!P0 SYNCS.PHASECHK.TRANS64 P0, [R6+URZ], R5 ;  /* 0x00000005060085a7 */ /* 0x000e64000800007f */
[----:B-1----:R-:W-:Y:S05]  /*7d90*/  @!P0 BRA `(.L_x_142) ;  /* 0xfffffffc00f08947 */ /* 0x002fea000383ffff */
[----:B------:R-:W-:Y:S05]  /*7da0*/  BRA `(.L_x_179) ;  /* 0xfffffff000947947 */ /* 0x000fea000383ffff */
.L_x_143:
[----:B0-----:R0:W1:Y:S02]  /*7db0*/  SYNCS.PHASECHK.TRANS64.TRYWAIT P0, [R7+URZ], R4 ;  /* 0x00000004070075a7 */ /* 0x001064000800017f */
[----:B-1----:R-:W-:Y:S05]  /*7dc0*/  @!P0 NANOSLEEP.SYNCS 0x989680 ;  /* 0x009896800000895d */ /* 0x002fea0003900000 */
[----:B------:R-:W1:Y:S02]  /*7dd0*/  @!P0 SYNCS.PHASECHK.TRANS64 P0, [R7+URZ], R4 ;  /* 0x00000004070085a7 */ /* 0x000e64000800007f */
[----:B-1----:R-:W-:Y:S05]  /*7de0*/  @!P0 BRA `(.L_x_143) ;  /* 0xfffffffc00f08947 */ /* 0x002fea000383ffff */
[----:B------:R-:W-:Y:S05]  /*7df0*/  BRA `(.L_x_180) ;  /* 0xfffffff000a47947 */ /* 0x000fea000383ffff */
.L_x_144:
[----:B0-----:R0:W1:Y:S02]  /*7e00*/  SYNCS.PHASECHK.TRANS64.TRYWAIT P0, [R6+URZ], R5 ;  /* 0x00000005060075a7 */ /* 0x001064000800017f */
[----:B-1----:R-:W-:Y:S05]  /*7e10*/  @!P0 NANOSLEEP.SYNCS 0x989680 ;  /* 0x009896800000895d */ /* 0x002fea0003900000 */
[----:B------:R-:W1:Y:S02]  /*7e20*/  @!P0 SYNCS.PHASECHK.TRANS64 P0, [R6+URZ], R5 ;  /* 0x00000005060085a7 */ /* 0x000e64000800007f */
[----:B-1----:R-:W-:Y:S05]  /*7e30*/  @!P0 BRA `(.L_x_144) ;  /* 0xfffffffc00f08947 */ /* 0x002fea000383ffff */
[----:B------:R-:W-:Y:S05]  /*7e40*/  BRA `(.L_x_181) ;  /* 0xfffffff000b47947 */ /* 0x000fea000383ffff */
.L_x_145:
[----:B0-----:R0:W1:Y:S02]  /*7e50*/  SYNCS.PHASECHK.TRANS64.TRYWAIT P0, [R7+URZ], R4 ;  /* 0x00000004070075a7 */ /* 0x001064000800017f */
[----:B-1----:R-:W-:Y:S05]  /*7e60*/  @!P0 NANOSLEEP.SYNCS 0x989680 ;  /* 0x009896800000895d */ /* 0x002fea0003900000 */
[----:B------:R-:W1:Y:S02]  /*7e70*/  @!P0 SYNCS.PHASECHK.TRANS64 P0, [R7+URZ], R4 ;  /* 0x00000004070085a7 */ /* 0x000e64000800007f */
[----:B-1----:R-:W-:Y:S05]  /*7e80*/  @!P0 BRA `(.L_x_145) ;  /* 0xfffffffc00f08947 */ /* 0x002fea000383ffff */
[----:B------:R-:W-:Y:S05]  /*7e90*/  BRA `(.L_x_182) ;  /* 0xfffffff000c47947 */ /* 0x000fea000383ffff */
.L_x_146:
[----:B0-----:R0:W1:Y:S02]  /*7ea0*/  SYNCS.PHASECHK.TRANS64.TRYWAIT P0, [R6+URZ], R5 ;  /* 0x00000005060075a7 */ /* 0x001064000800017f */
[----:B-1----:R-:W-:Y:S05]  /*7eb0*/  @!P0 NANOSLEEP.SYNCS 0x989680 ;  /* 0x009896800000895d */ /* 0x002fea0003900000 */
[----:B------:R-:W1:Y:S02]  /*7ec0*/  @!P0 SYNCS.PHASECHK.TRANS64 P0, [R6+URZ], R5 ;  /* 0x00000005060085a7 */ /* 0x000e64000800007f */
[----:B-1----:R-:W-:Y:S05]  /*7ed0*/  @!P0 BRA `(.L_x_146) ;  /* 0xfffffffc00f08947 */ /* 0x002fea000383ffff */
[----:B------:R-:W-:Y:S05]  /*7ee0*/  BRA `(.L_x_183) ;  /* 0xfffffff000d47947 */ /* 0x000fea000383ffff */
.L_x_147:
[----:B0-----:R0:W1:Y:S02]  /*7ef0*/  SYNCS.PHASECHK.TRANS64.TRYWAIT P0, [R7+URZ], R4 ;  /* 0x00000004070075a7 */ /* 0x001064000800017f */
[----:B-1----:R-:W-:Y:S05]  /*7f00*/  @!P0 NANOSLEEP.SYNCS 0x989680 ;  /* 0x009896800000895d */ /* 0x002fea0003900000 */
[----:B------:R-:W1:Y:S02]  /*7f10*/  @!P0 SYNCS.PHASECHK.TRANS64 P0, [R7+URZ], R4 ;  /* 0x00000004070085a7 */ /* 0x000e64000800007f */
[----:B-1----:R-:W-:Y:S05]  /*7f20*/  @!P0 BRA `(.L_x_147) ;  /* 0xfffffffc00f08947 */ /* 0x002fea000383ffff */
[----:B------:R-:W-:Y:S05]  /*7f30*/  BRA `(.L_x_184) ;  /* 0xfffffff000e47947 */ /* 0x000fea000383ffff */
.L_x_148:
[----:B0-----:R0:W1:Y:S02]  /*7f40*/  SYNCS.PHASECHK.TRANS64.TRYWAIT P0, [R6+URZ], R5 ;  /* 0x00000005060075a7 */ /* 0x001064000800017f */
[----:B-1----:R-:W-:Y:S05]  /*7f50*/  @!P0 NANOSLEEP.SYNCS 0x989680 ;  /* 0x009896800000895d */ /* 0x002fea0003900000 */
[----:B------:R-:W1:Y:S02]  /*7f60*/  @!P0 SYNCS.PHASECHK.TRANS64 P0, [R6+URZ], R5 ;  /* 0x00000005060085a7 */ /* 0x000e64000800007f */
[----:B-1----:R-:W-:Y:S05]  /*7f70*/  @!P0 BRA `(.L_x_148) ;  /* 0xfffffffc00f08947 */ /* 0x002fea000383ffff */
[----:B------:R-:W-:Y:S05]  /*7f80*/  BRA `(.L_x_185) ;  /* 0xfffffff000f47947 */ /* 0x000fea000383ffff */
.L_x_149:
[----:B0-----:R0:W1:Y:S02]  /*7f90*/  SYNCS.PHASECHK.TRANS64.TRYWAIT P0, [R7+URZ], R4 ;  /* 0x00000004070075a7 */ /* 0x001064000800017f */
[----:B-1----:R-:W-:Y:S05]  /*7fa0*/  @!P0 NANOSLEEP.SYNCS 0x989680 ;  /* 0x009896800000895d */ /* 0x002fea0003900000 */
[----:B------:R-:W1:Y:S02]  /*7fb0*/  @!P0 SYNCS.PHASECHK.TRANS64 P0, [R7+URZ], R4 ;  /* 0x00000004070085a7 */ /* 0x000e64000800007f */
[----:B-1----:R-:W-:Y:S05]  /*7fc0*/  @!P0 BRA `(.L_x_149) ;  /* 0xfffffffc00f08947 */ /* 0x002fea000383ffff */
[----:B------:R-:W-:Y:S05]  /*7fd0*/  BRA `(.L_x_186) ;  /* 0xfffffff400047947 */ /* 0x000fea000383ffff */
.L_x_150:
[----:B-1----:R1:W2:Y:S02]  /*7fe0*/  SYNCS.PHASECHK.TRANS64.TRYWAIT P0, [R6+URZ], R5 ;  /* 0x00000005060075a7 */ /* 0x0022a4000800017f */
[----:B--2---:R-:W-:Y:S05]  /*7ff0*/  @!P0 NANOSLEEP.SYNCS 0x989680 ;  /* 0x009896800000895d */ /* 0x004fea0003900000 */
[----:B------:R-:W2:Y:S02]  /*8000*/  @!P0 SYNCS.PHASECHK.TRANS64 P0, [R6+URZ], R5 ;  /* 0x00000005060085a7 */ /* 0x000ea4000800007f */
[----:B--2---:R-:W-:Y:S05]  /*8010*/  @!P0 BRA `(.L_x_150) ;  /* 0xfffffffc00f08947 */ /* 0x004fea000383ffff */
[----:B------:R-:W-:Y:S05]  /*8020*/  BRA `(.L_x_187) ;  /* 0xfffffff4000c7947 */ /* 0x000fea000383ffff */
.L_x_188:
[----:B------:R-:W-:-:S00]  /*8030*/  BRA `(.L_x_188) ;  /* 0xfffffffc00fc7947 */ /* 0x000fc0000383ffff */
[----:B------:R-:W-:-:S00]  /*8040*/  NOP ;  /* 0x0000000000007918 */ /* 0x000fc00000000000 */
        /* <DEDUP_REMOVED lines=11> */
.L_x_189:


//--------------------- .nv.shared._ZN7cutlass13device_kernelINS_4gemm6kernel13GemmUniversalIN4cute5tupleIJiiiiEEENS1_10collective13CollectiveMmaINS1_37MainloopSm90TmaGmmaWarpSpecializedFP8ILi28ENS5_IJNS4_1CILi1EEESB_SB_EEENS1_32KernelTmaWarpSpecializedPingpongEEENS5_IJNSA_ILi64EEESF_SF_EEENS_12float_e5m2_tENS5_IJlSB_lEEESH_SI_NS4_8TiledMMAINS4_8MMA_AtomIJNS4_4SM904GMMA30MMA_64x64x32_F32E5M2E5M2_SS_TNILNSM_7ScaleInE1ELSO_1EEEEEENS4_6LayoutISC_NS5_IJNSA_ILi0EEESS_SS_EEEEENS5_IJNS4_10UnderscoreESV_SV_EEEEENS4_13SM90_TMA_LOADENS4_14ComposedLayoutINS4_7SwizzleILi2ELi4ELi3EEENS4_18smem_ptr_flag_bitsILi8EEENSR_INS5_IJNSA_ILi8EEESF_EEENS5_IJSF_SB_EEEEEEEvNS4_8identityESY_S18_vS19_EENS_8epilogue10collective6detail29Sm90TmaWarpSpecializedAdapterINS1C_15DefaultEpilogueISH_SI_SI_NS1B_6thread17LinearCombinationISH_Li1EffLNS1G_9ScaleType4KindE0ELNS_15FloatRoundStyleE2ESH_EENS1_15EpilogueDefaultEEEEEvvEEEEvNT_6ParamsE --------------------------
	.section	.nv.shared._ZN7cutlass13device_kernelINS_4gemm6kernel13GemmUniversalIN4cute5tupleIJiiiiEEENS1_10collective13CollectiveMmaINS1_37MainloopSm90TmaGmmaWarpSpecializedFP8ILi28ENS5_IJNS4_1CILi1EEESB_SB_EEENS1_32KernelTmaWarpSpecializedPingpongEEENS5_IJNSA_ILi64EEESF_SF_EEENS_12float_e5m2_tENS5_IJlSB_lEEESH_SI_NS4_8TiledMMAINS4_8MMA_AtomIJNS4_4SM904GMMA30MMA_64x64x32_F32E5M2E5M2_SS_TNILNSM_7ScaleInE1ELSO_1EEEEEENS4_6LayoutISC_NS5_IJNSA_ILi0EEESS_SS_EEEEENS5_IJNS4_10UnderscoreESV_SV_EEEEENS4_13SM90_TMA_LOADENS4_14ComposedLayoutINS4_7SwizzleILi2ELi4ELi3EEENS4_18smem_ptr_flag_bitsILi8EEENSR_INS5_IJNSA_ILi8EEESF_EEENS5_IJSF_SB_EEEEEEEvNS4_8identityESY_S18_vS19_EENS_8epilogue10collective6detail29Sm90TmaWarpSpecializedAdapterINS1C_15DefaultEpilogueISH_SI_SI_NS1B_6thread17LinearCombinationISH_Li1EffLNS1G_9ScaleType4KindE0ELNS_15FloatRoundStyleE2ESH_EENS1_15EpilogueDefaultEEEEEvvEEEEvNT_6ParamsE,"aw",@nobits
	.sectionflags	@""
	.align	16
	.zero		1024


//--------------------- .nv.shared.reserved.0     --------------------------
	.section	.nv.shared.reserved.0,"aw",@nobits
	.weak		__nv_reservedSMEM_offset_0_alias
	.size		__nv_reservedSMEM_offset_0_alias, 0, 0
	.other		__nv_reservedSMEM_offset_0_alias,@"STO_CUDA_RESERVED_SHARED STV_DEFAULT"
__nv_reservedSMEM_offset_0_alias:
	.zero		0


//--------------------- .nv.global                --------------------------
	.section	.nv.global,"aw",@nobits
.nv.global:
	.type		_ZN39_INTERNAL_765db837_4_k_cu_6d508171_41004cute1_E,@object
	.size		_ZN39_INTERNAL_765db837_4_k_cu_6d508171_41004cute1_E,(_ZN39_INTERNAL_765db837_4_k_cu_6d508171_41004cuda3std3__45__cpo6cbeginE - _ZN39_INTERNAL_765db837_4_k_cu_6d508171_41004cute1_E)
_ZN39_INTERNAL_765db837_4_k_cu_6d508171_41004cute1_E:
	.zero		1
	.type		_ZN39_INTERNAL_765db837_4_k_cu_6d508171_41004cuda3std3__45__cpo6cbeginE,@object
	.size		_ZN39_INTERNAL_765db837_4_k_cu_6d508171_41004cuda3std3__45__cpo6cbeginE,(_ZN39_INTERNAL_765db837_4_k_cu_6d508171_41004cuda3std3__48in_placeE - _ZN39_INTERNAL_765db837_4_k_cu_6d508171_41004cuda3std3__45__cpo6cbeginE)
_ZN39_INTERNAL_765db837_4_k_cu_6d508171_41004cuda3std3__45__cpo6cbeginE:
	.zero		1
	.type		_ZN39_INTERNAL_765db837_4_k_cu_6d508171_41004cuda3std3__48in_placeE,@object
	.size		_ZN39_INTERNAL_765db837_4_k_cu_6d508171_41004cuda3std3__48in_placeE,(_ZN39_INTERNAL_765db837_4_k_cu_6d508171_41004cuda3std6ranges3__45__cpo9iter_moveE - _ZN39_INTERNAL_765db837_4_k_cu_6d508171_41004cuda3std3__48in_placeE)
_ZN39_INTERNAL_765db837_4_k_cu_6d508171_41004cuda3std3__48in_placeE:
	.zero		1
	.type		_ZN39_INTERNAL_765db837_4_k_cu_6d508171_41004cuda3std6ranges3__45__cpo9iter_moveE,@object
	.size		_ZN39_INTERNAL_765db837_4_k_cu_6d508171_41004cuda3std6ranges3__45__cpo9iter_moveE,(_ZN39_INTERNAL_765db837_4_k_cu_6d508171_41004cuda3std3__45__cpo5beginE - _ZN39_INTERNAL_765db837_4_k_cu_6d508171_41004cuda3std6ranges3__45__cpo9iter_moveE)
_ZN39_INTERNAL_765db837_4_k_cu_6d508171_41004cuda3std6ranges3__45__cpo9iter_moveE:
	.zero		1
	.type		_ZN39_INTERNAL_765db837_4_k_cu_6d508171_41004cuda3std3__45__cpo5beginE,@object
	.size		_ZN39_INTERNAL_765db837_4_k_cu_6d508171_41004cuda3std3__45__cpo5beginE,(_ZN39_INTERNAL_765db837_4_k_cu_6d508171_41004cuda3std3__441_GLOBAL__N__765db837_4_k_cu_6d508171_41006ignoreE - _ZN39_INTERNAL_765db837_4_k_cu_6d508171_41004cuda3std3__45__cpo5beginE)
_ZN39_INTERNAL_765db837_4_k_cu_6d508171_41004cuda3std3__45__cpo5beginE:
	.zero		1
	.type		_ZN39_INTERNAL_765db837_4_k_cu_6d508171_41004cuda3std3__441_GLOBAL__N__765db837_4_k_cu_6d508171_41006ignoreE,@object
	.size		_ZN39_INTERNAL_765db837_4_k_cu_6d508171_41004cuda3std3__441_GLOBAL__N__765db837_4_k_cu_6d508171_41006ignoreE,(_ZN39_INTERNAL_765db837_4_k_cu_6d508171_41004cute7productE - _ZN39_INTERNAL_765db837_4_k_cu_6d508171_41004cuda3std3__441_GLOBAL__N__765db837_4_k_cu_6d508171_41006ignoreE)
_ZN39_INTERNAL_765db837_4_k_cu_6d508171_41004cuda3std3__441_GLOBAL__N__765db837_4_k_cu_6d508171_41006ignoreE:
	.zero		1
	.type		_ZN39_INTERNAL_765db837_4_k_cu_6d508171_41004cute7productE,@object
	.size		_ZN39_INTERNAL_765db837_4_k_cu_6d508171_41004cute7productE,(_ZN39_INTERNAL_765db837_4_k_cu_6d508171_41004cuda3std3__45__cpo3endE - _ZN39_INTERNAL_765db837_4_k_cu_6d508171_41004cute7productE)
_ZN39_INTERNAL_765db837_4_k_cu_6d508171_41004cute7productE:
	.zero		1
	.type		_ZN39_INTERNAL_765db837_4_k_cu_6d508171_41004cuda3std3__45__cpo3endE,@object
	.size		_ZN39_INTERNAL_765db837_4_k_cu_6d508171_41004cuda3std3__45__cpo3endE,(_ZN39_INTERNAL_765db837_4_k_cu_6d508171_41004cuda3std3__419piecewise_constructE - _ZN39_INTERNAL_765db837_4_k_cu_6d508171_41004cuda3std3__45__cpo3endE)
_ZN39_INTERNAL_765db837_4_k_cu_6d508171_41004cuda3std3__45__cpo3endE:
	.zero		1
	.type		_ZN39_INTERNAL_765db837_4_k_cu_6d508171_41004cuda3std3__419piecewise_constructE,@object
	.size		_ZN39_INTERNAL_765db837_4_k_cu_6d508171_41004cuda3std3__419piecewise_constructE,(_ZN39_INTERNAL_765db837_4_k_cu_6d508171_41004cuda3std3__45__cpo4cendE - _ZN39_INTERNAL_765db837_4_k_cu_6d508171_41004cuda3std3__419piecewise_constructE)
_ZN39_INTERNAL_765db837_4_k_cu_6d508171_41004cuda3std3__419piecewise_constructE:
	.zero		1
	.type		_ZN39_INTERNAL_765db837_4_k_cu_6d508171_41004cuda3std3__45__cpo4cendE,@object
	.size		_ZN39_INTERNAL_765db837_4_k_cu_6d508171_41004cuda3std3__45__cpo4cendE,(_ZN39_INTERNAL_765db837_4_k_cu_6d508171_41004cuda3std6ranges3__45__cpo4swapE - _ZN39_INTERNAL_765db837_4_k_cu_6d508171_41004cuda3std3__45__cpo4cendE)
_ZN39_INTERNAL_765db837_4_k_cu_6d508171_41004cuda3std3__45__cpo4cendE:
	.zero		1
	.type		_ZN39_INTERNAL_765db837_4_k_cu_6d508171_41004cuda3std6ranges3__45__cpo4swapE,@object
	.size		_ZN39_INTERNAL_765db837_4_k_cu_6d508171_41004cuda3std6ranges3__45__cpo4swapE,(.L_7 - _ZN39_INTERNAL_765db837_4_k_cu_6d508171_41004cuda3std6ranges3__45__cpo4swapE)
_ZN39_INTERNAL_765db837_4_k_cu_6d508171_41004cuda3std6ranges3__45__cpo4swapE:
	.zero		1
.L_7:


//--------------------- .nv.constant0._ZN7cutlass13device_kernelINS_4gemm6kernel13GemmUniversalIN4cute5tupleIJiiiiEEENS1_10collective13CollectiveMmaINS1_37MainloopSm90TmaGmmaWarpSpecializedFP8ILi28ENS5_IJNS4_1CILi1EEESB_SB_EEENS1_32KernelTmaWarpSpecializedPingpongEEENS5_IJNSA_ILi64EEESF_SF_EEENS_12float_e5m2_tENS5_IJlSB_lEEESH_SI_NS4_8TiledMMAINS4_8MMA_AtomIJNS4_4SM904GMMA30MMA_64x64x32_F32E5M2E5M2_SS_TNILNSM_7ScaleInE1ELSO_1EEEEEENS4_6LayoutISC_NS5_IJNSA_ILi0EEESS_SS_EEEEENS5_IJNS4_10UnderscoreESV_SV_EEEEENS4_13SM90_TMA_LOADENS4_14ComposedLayoutINS4_7SwizzleILi2ELi4ELi3EEENS4_18smem_ptr_flag_bitsILi8EEENSR_INS5_IJNSA_ILi8EEESF_EEENS5_IJSF_SB_EEEEEEEvNS4_8identityESY_S18_vS19_EENS_8epilogue10collective6detail29Sm90TmaWarpSpecializedAdapterINS1C_15DefaultEpilogueISH_SI_SI_NS1B_6thread17LinearCombinationISH_Li1EffLNS1G_9ScaleType4KindE0ELNS_15FloatRoundStyleE2ESH_EENS1_15EpilogueDefaultEEEEEvvEEEEvNT_6ParamsE --------------------------
	.section	.nv.constant0._ZN7cutlass13device_kernelINS_4gemm6kernel13GemmUniversalIN4cute5tupleIJiiiiEEENS1_10collective13CollectiveMmaINS1_37MainloopSm90TmaGmmaWarpSpecializedFP8ILi28ENS5_IJNS4_1CILi1EEESB_SB_EEENS1_32KernelTmaWarpSpecializedPingpongEEENS5_IJNSA_ILi64EEESF_SF_EEENS_12float_e5m2_tENS5_IJlSB_lEEESH_SI_NS4_8TiledMMAINS4_8MMA_AtomIJNS4_4SM904GMMA30MMA_64x64x32_F32E5M2E5M2_SS_TNILNSM_7ScaleInE1ELSO_1EEEEEENS4_6LayoutISC_NS5_IJNSA_ILi0EEESS_SS_EEEEENS5_IJNS4_10UnderscoreESV_SV_EEEEENS4_13SM90_TMA_LOADENS4_14ComposedLayoutINS4_7SwizzleILi2ELi4ELi3EEENS4_18smem_ptr_flag_bitsILi8EEENSR_INS5_IJNSA_ILi8EEESF_EEENS5_IJSF_SB_EEEEEEEvNS4_8identityESY_S18_vS19_EENS_8epilogue10collective6detail29Sm90TmaWarpSpecializedAdapterINS1C_15DefaultEpilogueISH_SI_SI_NS1B_6thread17LinearCombinationISH_Li1EffLNS1G_9ScaleType4KindE0ELNS_15FloatRoundStyleE2ESH_EENS1_15EpilogueDefaultEEEEEvvEEEEvNT_6ParamsE,"a",@progbits
	.sectionflags	@""
	.align	4
.nv.constant0._ZN7cutlass13device_kernelINS_4gemm6kernel13GemmUniversalIN4cute5tupleIJiiiiEEENS1_10collective13CollectiveMmaINS1_37MainloopSm90TmaGmmaWarpSpecializedFP8ILi28ENS5_IJNS4_1CILi1EEESB_SB_EEENS1_32KernelTmaWarpSpecializedPingpongEEENS5_IJNSA_ILi64EEESF_SF_EEENS_12float_e5m2_tENS5_IJlSB_lEEESH_SI_NS4_8TiledMMAINS4_8MMA_AtomIJNS4_4SM904GMMA30MMA_64x64x32_F32E5M2E5M2_SS_TNILNSM_7ScaleInE1ELSO_1EEEEEENS4_6LayoutISC_NS5_IJNSA_ILi0EEESS_SS_EEEEENS5_IJNS4_10UnderscoreESV_SV_EEEEENS4_13SM90_TMA_LOADENS4_14ComposedLayoutINS4_7SwizzleILi2ELi4ELi3EEENS4_18smem_ptr_flag_bitsILi8EEENSR_INS5_IJNSA_ILi8EEESF_EEENS5_IJSF_SB_EEEEEEEvNS4_8identityESY_S18_vS19_EENS_8epilogue10collective6detail29Sm90TmaWarpSpecializedAdapterINS1C_15DefaultEpilogueISH_SI_SI_NS1B_6thread17LinearCombinationISH_Li1EffLNS1G_9ScaleType4KindE0ELNS_15FloatRoundStyleE2ESH_EENS1_15EpilogueDefaultEEEEEvvEEEEvNT_6ParamsE:
	.zero		1664


//--------------------- SYMBOLS --------------------------

	.type		.nv.reservedSmem.offset0,@object
	.size		.nv.reservedSmem.offset0,0x4
